//
// Generated by NVIDIA NVVM Compiler
//
// Compiler Build ID: CL-36424714
// Cuda compilation tools, release 13.0, V13.0.88
// Based on NVVM 20.0.0
//

.version 9.0
.target sm_100
.address_size 64

	// .globl	_Z17cuda_meanshift_p2PfS_S_j
.const .align 4 .f32 kernel_constant;
.const .align 4 .f32 rev_bandwidth2_nhalf;
// _ZZ17cuda_meanshift_p1PKfPfS1_S1_jE15part_origin_img has been demoted
// _ZZ17cuda_meanshift_p1PKfPfS1_S1_jE4dist has been demoted
// _ZZ17cuda_meanshift_p1PKfPfS1_S1_jE6weight has been demoted

.visible .entry _Z17cuda_meanshift_p2PfS_S_j(
	.param .u64 .ptr .align 1 _Z17cuda_meanshift_p2PfS_S_j_param_0,
	.param .u64 .ptr .align 1 _Z17cuda_meanshift_p2PfS_S_j_param_1,
	.param .u64 .ptr .align 1 _Z17cuda_meanshift_p2PfS_S_j_param_2,
	.param .u32 _Z17cuda_meanshift_p2PfS_S_j_param_3
)
{
	.reg .pred 	%p<2>;
	.reg .b32 	%r<8>;
	.reg .b32 	%f<10>;
	.reg .b64 	%rd<17>;

	ld.param.u64 	%rd1, [_Z17cuda_meanshift_p2PfS_S_j_param_0];
	ld.param.u64 	%rd2, [_Z17cuda_meanshift_p2PfS_S_j_param_1];
	ld.param.u64 	%rd3, [_Z17cuda_meanshift_p2PfS_S_j_param_2];
	ld.param.u32 	%r2, [_Z17cuda_meanshift_p2PfS_S_j_param_3];
	mov.u32 	%r3, %ctaid.x;
	mov.u32 	%r4, %ntid.x;
	mov.u32 	%r5, %tid.x;
	mad.lo.s32 	%r1, %r3, %r4, %r5;
	setp.ge.u32 	%p1, %r1, %r2;
	@%p1 bra 	$L__BB0_2;
	cvta.to.global.u64 	%rd4, %rd2;
	cvta.to.global.u64 	%rd5, %rd3;
	cvta.to.global.u64 	%rd6, %rd1;
	mul.wide.u32 	%rd7, %r1, 4;
	add.s64 	%rd8, %rd4, %rd7;
	ld.global.f32 	%f1, [%rd8];
	add.s64 	%rd9, %rd5, %rd7;
	ld.global.f32 	%f2, [%rd9];
	div.rn.f32 	%f3, %f1, %f2;
	add.s64 	%rd10, %rd6, %rd7;
	st.global.f32 	[%rd10], %f3;
	add.s32 	%r6, %r2, %r1;
	mul.wide.u32 	%rd11, %r6, 4;
	add.s64 	%rd12, %rd4, %rd11;
	ld.global.f32 	%f4, [%rd12];
	ld.global.f32 	%f5, [%rd9];
	div.rn.f32 	%f6, %f4, %f5;
	add.s64 	%rd13, %rd6, %rd11;
	st.global.f32 	[%rd13], %f6;
	add.s32 	%r7, %r6, %r2;
	mul.wide.u32 	%rd14, %r7, 4;
	add.s64 	%rd15, %rd4, %rd14;
	ld.global.f32 	%f7, [%rd15];
	ld.global.f32 	%f8, [%rd9];
	div.rn.f32 	%f9, %f7, %f8;
	add.s64 	%rd16, %rd6, %rd14;
	st.global.f32 	[%rd16], %f9;
$L__BB0_2:
	ret;

}
	// .globl	_Z17cuda_meanshift_p1PKfPfS1_S1_j
.visible .entry _Z17cuda_meanshift_p1PKfPfS1_S1_j(
	.param .u64 .ptr .align 1 _Z17cuda_meanshift_p1PKfPfS1_S1_j_param_0,
	.param .u64 .ptr .align 1 _Z17cuda_meanshift_p1PKfPfS1_S1_j_param_1,
	.param .u64 .ptr .align 1 _Z17cuda_meanshift_p1PKfPfS1_S1_j_param_2,
	.param .u64 .ptr .align 1 _Z17cuda_meanshift_p1PKfPfS1_S1_j_param_3,
	.param .u32 _Z17cuda_meanshift_p1PKfPfS1_S1_j_param_4
)
{
	.reg .pred 	%p<24>;
	.reg .b32 	%r<42>;
	.reg .b32 	%f<159>;
	.reg .b64 	%rd<32>;
	// demoted variable
	.shared .align 4 .b8 _ZZ17cuda_meanshift_p1PKfPfS1_S1_jE15part_origin_img[3072];
	// demoted variable
	.shared .align 4 .b8 _ZZ17cuda_meanshift_p1PKfPfS1_S1_jE4dist[3072];
	// demoted variable
	.shared .align 4 .b8 _ZZ17cuda_meanshift_p1PKfPfS1_S1_jE6weight[1024];
	ld.param.u64 	%rd10, [_Z17cuda_meanshift_p1PKfPfS1_S1_j_param_0];
	ld.param.u64 	%rd11, [_Z17cuda_meanshift_p1PKfPfS1_S1_j_param_1];
	ld.param.u64 	%rd13, [_Z17cuda_meanshift_p1PKfPfS1_S1_j_param_2];
	ld.param.u64 	%rd12, [_Z17cuda_meanshift_p1PKfPfS1_S1_j_param_3];
	ld.param.u32 	%r35, [_Z17cuda_meanshift_p1PKfPfS1_S1_j_param_4];
	cvta.to.global.u64 	%rd1, %rd13;
	mov.u32 	%r1, %tid.x;
	shl.b32 	%r23, %r1, 2;
	mov.u32 	%r24, _ZZ17cuda_meanshift_p1PKfPfS1_S1_jE4dist;
	add.s32 	%r2, %r24, %r23;
	mov.b32 	%r25, 0;
	st.shared.u32 	[%r2], %r25;
	st.shared.u32 	[%r2+1024], %r25;
	st.shared.u32 	[%r2+2048], %r25;
	mov.u32 	%r26, _ZZ17cuda_meanshift_p1PKfPfS1_S1_jE6weight;
	add.s32 	%r3, %r26, %r23;
	st.shared.u32 	[%r3], %r25;
	mov.u32 	%r27, %ctaid.x;
	mov.u32 	%r4, %ntid.x;
	mad.lo.s32 	%r5, %r27, %r4, %r1;
	setp.ge.u32 	%p2, %r5, %r35;
	@%p2 bra 	$L__BB1_23;
	cvta.to.global.u64 	%rd2, %rd11;
	cvta.to.global.u64 	%rd14, %rd10;
	mul.wide.u32 	%rd15, %r5, 4;
	add.s64 	%rd16, %rd14, %rd15;
	ld.global.f32 	%f3, [%rd16];
	mov.u32 	%r29, _ZZ17cuda_meanshift_p1PKfPfS1_S1_jE15part_origin_img;
	add.s32 	%r6, %r29, %r23;
	st.shared.f32 	[%r6], %f3;
	add.s32 	%r30, %r35, %r5;
	mul.wide.u32 	%rd17, %r30, 4;
	add.s64 	%rd18, %rd14, %rd17;
	ld.global.f32 	%f4, [%rd18];
	st.shared.f32 	[%r6+1024], %f4;
	add.s32 	%r31, %r30, %r35;
	mul.wide.u32 	%rd19, %r31, 4;
	add.s64 	%rd20, %rd14, %rd19;
	ld.global.f32 	%f5, [%rd20];
	st.shared.f32 	[%r6+2048], %f5;
	ld.const.f32 	%f1, [rev_bandwidth2_nhalf];
	ld.const.f32 	%f2, [kernel_constant];
	setp.gt.u32 	%p3, %r4, 1023;
	setp.lt.u32 	%p4, %r1, 512;
	and.pred  	%p1, %p3, %p4;
	neg.s32 	%r37, %r35;
	shl.b32 	%r36, %r35, 1;
	cvta.to.global.u64 	%rd30, %rd12;
	not.pred 	%p5, %p1;
	mov.u64 	%rd29, %rd2;
	mov.u64 	%rd31, %rd1;
$L__BB1_2:
	ld.global.f32 	%f6, [%rd29];
	mul.wide.u32 	%rd21, %r35, 4;
	add.s64 	%rd22, %rd2, %rd21;
	ld.global.f32 	%f7, [%rd22];
	mul.wide.u32 	%rd23, %r36, 4;
	add.s64 	%rd24, %rd2, %rd23;
	ld.global.f32 	%f8, [%rd24];
	ld.shared.f32 	%f9, [%r6];
	sub.f32 	%f10, %f6, %f9;
	ld.shared.f32 	%f11, [%r6+1024];
	sub.f32 	%f12, %f7, %f11;
	ld.shared.f32 	%f13, [%r6+2048];
	sub.f32 	%f14, %f8, %f13;
	mul.f32 	%f15, %f10, %f10;
	fma.rn.f32 	%f16, %f12, %f12, %f15;
	fma.rn.f32 	%f17, %f14, %f14, %f16;
	mul.f32 	%f18, %f17, %f1;
	fma.rn.f32 	%f19, %f18, 0f3BBB989D, 0f3F000000;
	cvt.sat.f32.f32 	%f20, %f19;
	mov.f32 	%f21, 0f4B400001;
	mov.f32 	%f22, 0f437C0000;
	fma.rm.f32 	%f23, %f20, %f22, %f21;
	add.f32 	%f24, %f23, 0fCB40007F;
	neg.f32 	%f25, %f24;
	fma.rn.f32 	%f26, %f18, 0f3FB8AA3B, %f25;
	fma.rn.f32 	%f27, %f18, 0f32A57060, %f26;
	mov.b32 	%r32, %f23;
	shl.b32 	%r33, %r32, 23;
	mov.b32 	%f28, %r33;
	ex2.approx.ftz.f32 	%f29, %f27;
	mul.f32 	%f30, %f29, %f28;
	mul.f32 	%f31, %f2, %f30;
	st.shared.f32 	[%r3], %f31;
	mul.f32 	%f32, %f9, %f31;
	st.shared.f32 	[%r2], %f32;
	mul.f32 	%f33, %f11, %f31;
	st.shared.f32 	[%r2+1024], %f33;
	mul.f32 	%f34, %f13, %f31;
	st.shared.f32 	[%r2+2048], %f34;
	bar.sync 	0;
	mov.u32 	%r39, %r4;
	@%p5 bra 	$L__BB1_4;
	ld.shared.f32 	%f35, [%r3+2048];
	ld.shared.f32 	%f36, [%r3];
	add.f32 	%f37, %f35, %f36;
	st.shared.f32 	[%r3], %f37;
	ld.shared.f32 	%f38, [%r2+2048];
	ld.shared.f32 	%f39, [%r2];
	add.f32 	%f40, %f38, %f39;
	st.shared.f32 	[%r2], %f40;
	ld.shared.f32 	%f41, [%r2+3072];
	ld.shared.f32 	%f42, [%r2+1024];
	add.f32 	%f43, %f41, %f42;
	st.shared.f32 	[%r2+1024], %f43;
	ld.shared.f32 	%f44, [%r2+4096];
	add.f32 	%f45, %f44, %f38;
	st.shared.f32 	[%r2+2048], %f45;
	mov.b32 	%r39, 512;
$L__BB1_4:
	setp.gt.u32 	%p6, %r1, 255;
	bar.sync 	0;
	setp.lt.u32 	%p7, %r39, 512;
	or.pred  	%p8, %p6, %p7;
	@%p8 bra 	$L__BB1_6;
	ld.shared.f32 	%f46, [%r3+1024];
	ld.shared.f32 	%f47, [%r3];
	add.f32 	%f48, %f46, %f47;
	st.shared.f32 	[%r3], %f48;
	ld.shared.f32 	%f49, [%r2+1024];
	ld.shared.f32 	%f50, [%r2];
	add.f32 	%f51, %f49, %f50;
	st.shared.f32 	[%r2], %f51;
	ld.shared.f32 	%f52, [%r2+2048];
	add.f32 	%f53, %f52, %f49;
	st.shared.f32 	[%r2+1024], %f53;
	ld.shared.f32 	%f54, [%r2+3072];
	add.f32 	%f55, %f54, %f52;
	st.shared.f32 	[%r2+2048], %f55;
	shr.u32 	%r39, %r39, 1;
$L__BB1_6:
	setp.gt.u32 	%p9, %r1, 127;
	bar.sync 	0;
	setp.lt.u32 	%p10, %r39, 256;
	or.pred  	%p11, %p9, %p10;
	@%p11 bra 	$L__BB1_8;
	ld.shared.f32 	%f56, [%r3+512];
	ld.shared.f32 	%f57, [%r3];
	add.f32 	%f58, %f56, %f57;
	st.shared.f32 	[%r3], %f58;
	ld.shared.f32 	%f59, [%r2+512];
	ld.shared.f32 	%f60, [%r2];
	add.f32 	%f61, %f59, %f60;
	st.shared.f32 	[%r2], %f61;
	ld.shared.f32 	%f62, [%r2+1536];
	ld.shared.f32 	%f63, [%r2+1024];
	add.f32 	%f64, %f62, %f63;
	st.shared.f32 	[%r2+1024], %f64;
	ld.shared.f32 	%f65, [%r2+2560];
	ld.shared.f32 	%f66, [%r2+2048];
	add.f32 	%f67, %f65, %f66;
	st.shared.f32 	[%r2+2048], %f67;
	shr.u32 	%r39, %r39, 1;
$L__BB1_8:
	setp.gt.u32 	%p12, %r1, 63;
	bar.sync 	0;
	setp.lt.u32 	%p13, %r39, 128;
	or.pred  	%p14, %p12, %p13;
	@%p14 bra 	$L__BB1_10;
	ld.shared.f32 	%f68, [%r3+256];
	ld.shared.f32 	%f69, [%r3];
	add.f32 	%f70, %f68, %f69;
	st.shared.f32 	[%r3], %f70;
	ld.shared.f32 	%f71, [%r2+256];
	ld.shared.f32 	%f72, [%r2];
	add.f32 	%f73, %f71, %f72;
	st.shared.f32 	[%r2], %f73;
	ld.shared.f32 	%f74, [%r2+1280];
	ld.shared.f32 	%f75, [%r2+1024];
	add.f32 	%f76, %f74, %f75;
	st.shared.f32 	[%r2+1024], %f76;
	ld.shared.f32 	%f77, [%r2+2304];
	ld.shared.f32 	%f78, [%r2+2048];
	add.f32 	%f79, %f77, %f78;
	st.shared.f32 	[%r2+2048], %f79;
	shr.u32 	%r39, %r39, 1;
$L__BB1_10:
	setp.gt.u32 	%p15, %r1, 31;
	bar.sync 	0;
	setp.lt.u32 	%p16, %r39, 64;
	or.pred  	%p17, %p15, %p16;
	@%p17 bra 	$L__BB1_12;
	ld.shared.f32 	%f80, [%r3+128];
	ld.shared.f32 	%f81, [%r3];
	add.f32 	%f82, %f80, %f81;
	st.shared.f32 	[%r3], %f82;
	ld.shared.f32 	%f83, [%r2+128];
	ld.shared.f32 	%f84, [%r2];
	add.f32 	%f85, %f83, %f84;
	st.shared.f32 	[%r2], %f85;
	ld.shared.f32 	%f86, [%r2+1152];
	ld.shared.f32 	%f87, [%r2+1024];
	add.f32 	%f88, %f86, %f87;
	st.shared.f32 	[%r2+1024], %f88;
	ld.shared.f32 	%f89, [%r2+2176];
	ld.shared.f32 	%f90, [%r2+2048];
	add.f32 	%f91, %f89, %f90;
	st.shared.f32 	[%r2+2048], %f91;
$L__BB1_12:
	setp.gt.u32 	%p18, %r1, 15;
	bar.sync 	0;
	@%p18 bra 	$L__BB1_14;
	ld.shared.f32 	%f92, [%r3+64];
	ld.shared.f32 	%f93, [%r3];
	add.f32 	%f94, %f92, %f93;
	st.shared.f32 	[%r3], %f94;
	ld.shared.f32 	%f95, [%r2+64];
	ld.shared.f32 	%f96, [%r2];
	add.f32 	%f97, %f95, %f96;
	st.shared.f32 	[%r2], %f97;
	ld.shared.f32 	%f98, [%r2+1088];
	ld.shared.f32 	%f99, [%r2+1024];
	add.f32 	%f100, %f98, %f99;
	st.shared.f32 	[%r2+1024], %f100;
	ld.shared.f32 	%f101, [%r2+2112];
	ld.shared.f32 	%f102, [%r2+2048];
	add.f32 	%f103, %f101, %f102;
	st.shared.f32 	[%r2+2048], %f103;
$L__BB1_14:
	setp.gt.u32 	%p19, %r1, 7;
	bar.sync 	0;
	@%p19 bra 	$L__BB1_16;
	ld.shared.f32 	%f104, [%r3+32];
	ld.shared.f32 	%f105, [%r3];
	add.f32 	%f106, %f104, %f105;
	st.shared.f32 	[%r3], %f106;
	ld.shared.f32 	%f107, [%r2+32];
	ld.shared.f32 	%f108, [%r2];
	add.f32 	%f109, %f107, %f108;
	st.shared.f32 	[%r2], %f109;
	ld.shared.f32 	%f110, [%r2+1056];
	ld.shared.f32 	%f111, [%r2+1024];
	add.f32 	%f112, %f110, %f111;
	st.shared.f32 	[%r2+1024], %f112;
	ld.shared.f32 	%f113, [%r2+2080];
	ld.shared.f32 	%f114, [%r2+2048];
	add.f32 	%f115, %f113, %f114;
	st.shared.f32 	[%r2+2048], %f115;
$L__BB1_16:
	setp.gt.u32 	%p20, %r1, 3;
	bar.sync 	0;
	@%p20 bra 	$L__BB1_18;
	ld.shared.f32 	%f116, [%r3+16];
	ld.shared.f32 	%f117, [%r3];
	add.f32 	%f118, %f116, %f117;
	st.shared.f32 	[%r3], %f118;
	ld.shared.f32 	%f119, [%r2+16];
	ld.shared.f32 	%f120, [%r2];
	add.f32 	%f121, %f119, %f120;
	st.shared.f32 	[%r2], %f121;
	ld.shared.f32 	%f122, [%r2+1040];
	ld.shared.f32 	%f123, [%r2+1024];
	add.f32 	%f124, %f122, %f123;
	st.shared.f32 	[%r2+1024], %f124;
	ld.shared.f32 	%f125, [%r2+2064];
	ld.shared.f32 	%f126, [%r2+2048];
	add.f32 	%f127, %f125, %f126;
	st.shared.f32 	[%r2+2048], %f127;
$L__BB1_18:
	setp.gt.u32 	%p21, %r1, 1;
	bar.sync 	0;
	@%p21 bra 	$L__BB1_20;
	ld.shared.f32 	%f128, [%r3+8];
	ld.shared.f32 	%f129, [%r3];
	add.f32 	%f130, %f128, %f129;
	st.shared.f32 	[%r3], %f130;
	ld.shared.f32 	%f131, [%r2+8];
	ld.shared.f32 	%f132, [%r2];
	add.f32 	%f133, %f131, %f132;
	st.shared.f32 	[%r2], %f133;
	ld.shared.f32 	%f134, [%r2+1032];
	ld.shared.f32 	%f135, [%r2+1024];
	add.f32 	%f136, %f134, %f135;
	st.shared.f32 	[%r2+1024], %f136;
	ld.shared.f32 	%f137, [%r2+2056];
	ld.shared.f32 	%f138, [%r2+2048];
	add.f32 	%f139, %f137, %f138;
	st.shared.f32 	[%r2+2048], %f139;
$L__BB1_20:
	setp.ne.s32 	%p22, %r1, 0;
	bar.sync 	0;
	@%p22 bra 	$L__BB1_22;
	ld.shared.f32 	%f140, [_ZZ17cuda_meanshift_p1PKfPfS1_S1_jE6weight+4];
	ld.shared.f32 	%f141, [_ZZ17cuda_meanshift_p1PKfPfS1_S1_jE6weight];
	add.f32 	%f142, %f140, %f141;
	st.shared.f32 	[_ZZ17cuda_meanshift_p1PKfPfS1_S1_jE6weight], %f142;
	ld.shared.f32 	%f143, [_ZZ17cuda_meanshift_p1PKfPfS1_S1_jE4dist+4];
	ld.shared.f32 	%f144, [_ZZ17cuda_meanshift_p1PKfPfS1_S1_jE4dist];
	add.f32 	%f145, %f143, %f144;
	st.shared.f32 	[_ZZ17cuda_meanshift_p1PKfPfS1_S1_jE4dist], %f145;
	ld.shared.f32 	%f146, [_ZZ17cuda_meanshift_p1PKfPfS1_S1_jE4dist+1028];
	ld.shared.f32 	%f147, [_ZZ17cuda_meanshift_p1PKfPfS1_S1_jE4dist+1024];
	add.f32 	%f148, %f146, %f147;
	st.shared.f32 	[_ZZ17cuda_meanshift_p1PKfPfS1_S1_jE4dist+1024], %f148;
	ld.shared.f32 	%f149, [_ZZ17cuda_meanshift_p1PKfPfS1_S1_jE4dist+2052];
	ld.shared.f32 	%f150, [_ZZ17cuda_meanshift_p1PKfPfS1_S1_jE4dist+2048];
	add.f32 	%f151, %f149, %f150;
	st.shared.f32 	[_ZZ17cuda_meanshift_p1PKfPfS1_S1_jE4dist+2048], %f151;
	atom.global.add.f32 	%f152, [%rd30], %f142;
	ld.shared.f32 	%f153, [_ZZ17cuda_meanshift_p1PKfPfS1_S1_jE4dist];
	atom.global.add.f32 	%f154, [%rd31], %f153;
	add.s64 	%rd26, %rd1, %rd21;
	ld.shared.f32 	%f155, [_ZZ17cuda_meanshift_p1PKfPfS1_S1_jE4dist+1024];
	atom.global.add.f32 	%f156, [%rd26], %f155;
	add.s64 	%rd28, %rd1, %rd23;
	ld.shared.f32 	%f157, [_ZZ17cuda_meanshift_p1PKfPfS1_S1_jE4dist+2048];
	atom.global.add.f32 	%f158, [%rd28], %f157;
$L__BB1_22:
	add.s32 	%r37, %r37, 1;
	setp.ne.s32 	%p23, %r37, 0;
	add.s32 	%r36, %r36, 1;
	add.s32 	%r35, %r35, 1;
	add.s64 	%rd31, %rd31, 4;
	add.s64 	%rd30, %rd30, 4;
	add.s64 	%rd29, %rd29, 4;
	@%p23 bra 	$L__BB1_2;
$L__BB1_23:
	ret;

}
	// .globl	_Z12byte_to_bf16PKhPfj
.visible .entry _Z12byte_to_bf16PKhPfj(
	.param .u64 .ptr .align 1 _Z12byte_to_bf16PKhPfj_param_0,
	.param .u64 .ptr .align 1 _Z12byte_to_bf16PKhPfj_param_1,
	.param .u32 _Z12byte_to_bf16PKhPfj_param_2
)
{
	.reg .pred 	%p<2>;
	.reg .b16 	%rs<4>;
	.reg .b32 	%r<8>;
	.reg .b32 	%f<4>;
	.reg .b64 	%rd<17>;

	ld.param.u64 	%rd1, [_Z12byte_to_bf16PKhPfj_param_0];
	ld.param.u64 	%rd2, [_Z12byte_to_bf16PKhPfj_param_1];
	ld.param.u32 	%r2, [_Z12byte_to_bf16PKhPfj_param_2];
	mov.u32 	%r3, %ctaid.x;
	mov.u32 	%r4, %ntid.x;
	mov.u32 	%r5, %tid.x;
	mad.lo.s32 	%r1, %r3, %r4, %r5;
	setp.ge.u32 	%p1, %r1, %r2;
	@%p1 bra 	$L__BB2_2;
	cvta.to.global.u64 	%rd3, %rd1;
	cvta.to.global.u64 	%rd4, %rd2;
	cvt.u64.u32 	%rd5, %r1;
	add.s64 	%rd6, %rd3, %rd5;
	ld.global.u8 	%rs1, [%rd6];
	cvt.rn.f32.u16 	%f1, %rs1;
	mul.wide.u32 	%rd7, %r1, 4;
	add.s64 	%rd8, %rd4, %rd7;
	st.global.f32 	[%rd8], %f1;
	add.s32 	%r6, %r2, %r1;
	cvt.u64.u32 	%rd9, %r6;
	add.s64 	%rd10, %rd3, %rd9;
	ld.global.u8 	%rs2, [%rd10];
	cvt.rn.f32.u16 	%f2, %rs2;
	mul.wide.u32 	%rd11, %r6, 4;
	add.s64 	%rd12, %rd4, %rd11;
	st.global.f32 	[%rd12], %f2;
	add.s32 	%r7, %r6, %r2;
	cvt.u64.u32 	%rd13, %r7;
	add.s64 	%rd14, %rd3, %rd13;
	ld.global.u8 	%rs3, [%rd14];
	cvt.rn.f32.u16 	%f3, %rs3;
	mul.wide.u32 	%rd15, %r7, 4;
	add.s64 	%rd16, %rd4, %rd15;
	st.global.f32 	[%rd16], %f3;
$L__BB2_2:
	ret;

}
	// .globl	_Z12bf16_to_bytePKfPhj
.visible .entry _Z12bf16_to_bytePKfPhj(
	.param .u64 .ptr .align 1 _Z12bf16_to_bytePKfPhj_param_0,
	.param .u64 .ptr .align 1 _Z12bf16_to_bytePKfPhj_param_1,
	.param .u32 _Z12bf16_to_bytePKfPhj_param_2
)
{
	.reg .pred 	%p<2>;
	.reg .b32 	%r<11>;
	.reg .b32 	%f<4>;
	.reg .b64 	%rd<17>;

	ld.param.u64 	%rd1, [_Z12bf16_to_bytePKfPhj_param_0];
	ld.param.u64 	%rd2, [_Z12bf16_to_bytePKfPhj_param_1];
	ld.param.u32 	%r2, [_Z12bf16_to_bytePKfPhj_param_2];
	mov.u32 	%r3, %ctaid.x;
	mov.u32 	%r4, %ntid.x;
	mov.u32 	%r5, %tid.x;
	mad.lo.s32 	%r1, %r3, %r4, %r5;
	setp.ge.u32 	%p1, %r1, %r2;
	@%p1 bra 	$L__BB3_2;
	cvta.to.global.u64 	%rd3, %rd1;
	cvta.to.global.u64 	%rd4, %rd2;
	cvt.u64.u32 	%rd5, %r1;
	mul.wide.u32 	%rd6, %r1, 4;
	add.s64 	%rd7, %rd3, %rd6;
	ld.global.f32 	%f1, [%rd7];
	cvt.rzi.u32.f32 	%r6, %f1;
	add.s64 	%rd8, %rd4, %rd5;
	st.global.u8 	[%rd8], %r6;
	add.s32 	%r7, %r2, %r1;
	cvt.u64.u32 	%rd9, %r7;
	mul.wide.u32 	%rd10, %r7, 4;
	add.s64 	%rd11, %rd3, %rd10;
	ld.global.f32 	%f2, [%rd11];
	cvt.rzi.u32.f32 	%r8, %f2;
	add.s64 	%rd12, %rd4, %rd9;
	st.global.u8 	[%rd12], %r8;
	add.s32 	%r9, %r7, %r2;
	cvt.u64.u32 	%rd13, %r9;
	mul.wide.u32 	%rd14, %r9, 4;
	add.s64 	%rd15, %rd3, %rd14;
	ld.global.f32 	%f3, [%rd15];
	cvt.rzi.u32.f32 	%r10, %f3;
	add.s64 	%rd16, %rd4, %rd13;
	st.global.u8 	[%rd16], %r10;
$L__BB3_2:
	ret;

}


// ===== COMPILED SASS (sm_100) =====

	.target	sm_100

	.elftype	@"ET_EXEC"


//--------------------- .note.nv.tkinfo           --------------------------
	.section	.note.nv.tkinfo,"",@"SHT_NOTE"
	.sectionflags	@"SHF_NOTE_NV_TKINFO"
	.tkinfo
        /*0018*/ 	.word	0x00000002
        /*0030*/ 	.string	""
        /*0030*/ 	.string	"ptxas"
        /*0030*/ 	.string	"Cuda compilation tools, release 13.0, V13.0.88"
        /*0030*/ 	.string	"Build cuda_13.0.r13.0/compiler.36424714_0"
        /*0030*/ 	.string	"-arch sm_100 -m 64 "



//--------------------- .note.nv.cuinfo           --------------------------
	.section	.note.nv.cuinfo,"",@"SHT_NOTE"
	.sectionflags	@"SHF_NOTE_NV_CUINFO"
        /*0018*/ 	.short	0x0002
        /*001a*/ 	.short	0x0064
        /*001c*/ 	.short	0x0082
	.zero		2


//--------------------- .nv.info                  --------------------------
	.section	.nv.info,"",@"SHT_CUDA_INFO"
	.align	4


	//----- nvinfo : EIATTR_REGCOUNT
	.align		4
        /*0000*/ 	.byte	0x04, 0x2f
        /*0002*/ 	.short	(.L_3 - .L_2)
	.align		4
.L_2:
        /*0004*/ 	.word	index@(_Z17cuda_meanshift_p2PfS_S_j)
        /*0008*/ 	.word	0x00000011


	//----- nvinfo : EIATTR_FRAME_SIZE
	.align		4
.L_3:
        /*000c*/ 	.byte	0x04, 0x11
        /*000e*/ 	.short	(.L_5 - .L_4)
	.align		4
.L_4:
        /*0010*/ 	.word	index@($__internal_0_$__cuda_sm3x_div_rn_noftz_f32_slowpath)
        /*0014*/ 	.word	0x00000000


	//----- nvinfo : EIATTR_FRAME_SIZE
	.align		4
.L_5:
        /*0018*/ 	.byte	0x04, 0x11
        /*001a*/ 	.short	(.L_7 - .L_6)
	.align		4
.L_6:
        /*001c*/ 	.word	index@(_Z17cuda_meanshift_p2PfS_S_j)
        /*0020*/ 	.word	0x00000000


	//----- nvinfo : EIATTR_REGCOUNT
	.align		4
.L_7:
        /*0024*/ 	.byte	0x04, 0x2f
        /*0026*/ 	.short	(.L_9 - .L_8)
	.align		4
.L_8:
        /*0028*/ 	.word	index@(_Z17cuda_meanshift_p1PKfPfS1_S1_j)
        /*002c*/ 	.word	0x0000001e


	//----- nvinfo : EIATTR_FRAME_SIZE
	.align		4
.L_9:
        /*0030*/ 	.byte	0x04, 0x11
        /*0032*/ 	.short	(.L_11 - .L_10)
	.align		4
.L_10:
        /*0034*/ 	.word	index@(_Z17cuda_meanshift_p1PKfPfS1_S1_j)
        /*0038*/ 	.word	0x00000000


	//----- nvinfo : EIATTR_REGCOUNT
	.align		4
.L_11:
        /*003c*/ 	.byte	0x04, 0x2f
        /*003e*/ 	.short	(.L_13 - .L_12)
	.align		4
.L_12:
        /*0040*/ 	.word	index@(_Z12byte_to_bf16PKhPfj)
        /*0044*/ 	.word	0x00000014


	//----- nvinfo : EIATTR_FRAME_SIZE
	.align		4
.L_13:
        /*0048*/ 	.byte	0x04, 0x11
        /*004a*/ 	.short	(.L_15 - .L_14)
	.align		4
.L_14:
        /*004c*/ 	.word	index@(_Z12byte_to_bf16PKhPfj)
        /*0050*/ 	.word	0x00000000


	//----- nvinfo : EIATTR_REGCOUNT
	.align		4
.L_15:
        /*0054*/ 	.byte	0x04, 0x2f
        /*0056*/ 	.short	(.L_17 - .L_16)
	.align		4
.L_16:
        /*0058*/ 	.word	index@(_Z12bf16_to_bytePKfPhj)
        /*005c*/ 	.word	0x00000016


	//----- nvinfo : EIATTR_FRAME_SIZE
	.align		4
.L_17:
        /*0060*/ 	.byte	0x04, 0x11
        /*0062*/ 	.short	(.L_19 - .L_18)
	.align		4
.L_18:
        /*0064*/ 	.word	index@(_Z12bf16_to_bytePKfPhj)
        /*0068*/ 	.word	0x00000000


	//----- nvinfo : EIATTR_MIN_STACK_SIZE
	.align		4
.L_19:
        /*006c*/ 	.byte	0x04, 0x12
        /*006e*/ 	.short	(.L_21 - .L_20)
	.align		4
.L_20:
        /*0070*/ 	.word	index@(_Z12bf16_to_bytePKfPhj)
        /*0074*/ 	.word	0x00000000


	//----- nvinfo : EIATTR_MIN_STACK_SIZE
	.align		4
.L_21:
        /*0078*/ 	.byte	0x04, 0x12
        /*007a*/ 	.short	(.L_23 - .L_22)
	.align		4
.L_22:
        /*007c*/ 	.word	index@(_Z12byte_to_bf16PKhPfj)
        /*0080*/ 	.word	0x00000000


	//----- nvinfo : EIATTR_MIN_STACK_SIZE
	.align		4
.L_23:
        /*0084*/ 	.byte	0x04, 0x12
        /*0086*/ 	.short	(.L_25 - .L_24)
	.align		4
.L_24:
        /*0088*/ 	.word	index@(_Z17cuda_meanshift_p1PKfPfS1_S1_j)
        /*008c*/ 	.word	0x00000000


	//----- nvinfo : EIATTR_MIN_STACK_SIZE
	.align		4
.L_25:
        /*0090*/ 	.byte	0x04, 0x12
        /*0092*/ 	.short	(.L_27 - .L_26)
	.align		4
.L_26:
        /*0094*/ 	.word	index@(_Z17cuda_meanshift_p2PfS_S_j)
        /*0098*/ 	.word	0x00000000
.L_27:


//--------------------- .nv.compat                --------------------------
	.section	.nv.compat,"",@"SHT_CUDA_COMPAT_INFO"
	.align	4
        /*0000*/ 	.byte	0x02, 0x09, 0x00, 0x00, 0x02, 0x02, 0x01, 0x00, 0x02, 0x05, 0x05, 0x00, 0x03, 0x07, 0x01, 0x01
        /*0010*/ 	.byte	0x02, 0x03, 0x00, 0x00, 0x02, 0x06, 0x01, 0x00, 0x04, 0x0b, 0x08, 0x00, 0x01, 0x00, 0x00, 0x00
        /*0020*/ 	.byte	0x00, 0x00, 0x00, 0x00


//--------------------- .nv.info._Z12bf16_to_bytePKfPhj --------------------------
	.section	.nv.info._Z12bf16_to_bytePKfPhj,"",@"SHT_CUDA_INFO"
	.sectionflags	@""
	.align	4


	//----- nvinfo : EIATTR_CUDA_API_VERSION
	.align		4
        /*0000*/ 	.byte	0x04, 0x37
        /*0002*/ 	.short	(.L_29 - .L_28)
.L_28:
        /*0004*/ 	.word	0x00000082


	//----- nvinfo : EIATTR_KPARAM_INFO
	.align		4
.L_29:
        /*0008*/ 	.byte	0x04, 0x17
        /*000a*/ 	.short	(.L_31 - .L_30)
.L_30:
        /*000c*/ 	.word	0x00000000
        /*0010*/ 	.short	0x0002
        /*0012*/ 	.short	0x0010
        /*0014*/ 	.byte	0x00, 0xf0, 0x11, 0x00


	//----- nvinfo : EIATTR_KPARAM_INFO
	.align		4
.L_31:
        /*0018*/ 	.byte	0x04, 0x17
        /*001a*/ 	.short	(.L_33 - .L_32)
.L_32:
        /*001c*/ 	.word	0x00000000
        /*0020*/ 	.short	0x0001
        /*0022*/ 	.short	0x0008
        /*0024*/ 	.byte	0x00, 0xf5, 0x21, 0x00


	//----- nvinfo : EIATTR_KPARAM_INFO
	.align		4
.L_33:
        /*0028*/ 	.byte	0x04, 0x17
        /*002a*/ 	.short	(.L_35 - .L_34)
.L_34:
        /*002c*/ 	.word	0x00000000
        /*0030*/ 	.short	0x0000
        /*0032*/ 	.short	0x0000
        /*0034*/ 	.byte	0x00, 0xf5, 0x21, 0x00


	//----- nvinfo : EIATTR_SPARSE_MMA_MASK
	.align		4
.L_35:
        /*0038*/ 	.byte	0x03, 0x50
        /*003a*/ 	.short	0x0000


	//----- nvinfo : EIATTR_MAXREG_COUNT
	.align		4
        /*003c*/ 	.byte	0x03, 0x1b
        /*003e*/ 	.short	0x00ff


	//----- nvinfo : EIATTR_MERCURY_ISA_VERSION
	.align		4
        /*0040*/ 	.byte	0x03, 0x5f
        /*0042*/ 	.short	0x0101


	//----- nvinfo : EIATTR_VRC_CTA_INIT_COUNT
	.align		4
        /*0044*/ 	.byte	0x02, 0x4a
	.zero		1
	.zero		1


	//----- nvinfo : EIATTR_EXIT_INSTR_OFFSETS
	.align		4
        /*0048*/ 	.byte	0x04, 0x1c
        /*004a*/ 	.short	(.L_37 - .L_36)


	//   ....[0]....
.L_36:
        /*004c*/ 	.word	0x00000070


	//   ....[1]....
        /*0050*/ 	.word	0x000001f0


	//----- nvinfo : EIATTR_CBANK_PARAM_SIZE
	.align		4
.L_37:
        /*0054*/ 	.byte	0x03, 0x19
        /*0056*/ 	.short	0x0014


	//----- nvinfo : EIATTR_PARAM_CBANK
	.align		4
        /*0058*/ 	.byte	0x04, 0x0a
        /*005a*/ 	.short	(.L_39 - .L_38)
	.align		4
.L_38:
        /*005c*/ 	.word	index@(.nv.constant0._Z12bf16_to_bytePKfPhj)
        /*0060*/ 	.short	0x0380
        /*0062*/ 	.short	0x0014


	//----- nvinfo : EIATTR_SW_WAR
	.align		4
.L_39:
        /*0064*/ 	.byte	0x04, 0x36
        /*0066*/ 	.short	(.L_41 - .L_40)
.L_40:
        /*0068*/ 	.word	0x00000008
.L_41:


//--------------------- .nv.info._Z12byte_to_bf16PKhPfj --------------------------
	.section	.nv.info._Z12byte_to_bf16PKhPfj,"",@"SHT_CUDA_INFO"
	.sectionflags	@""
	.align	4


	//----- nvinfo : EIATTR_CUDA_API_VERSION
	.align		4
        /*0000*/ 	.byte	0x04, 0x37
        /*0002*/ 	.short	(.L_43 - .L_42)
.L_42:
        /*0004*/ 	.word	0x00000082


	//----- nvinfo : EIATTR_KPARAM_INFO
	.align		4
.L_43:
        /*0008*/ 	.byte	0x04, 0x17
        /*000a*/ 	.short	(.L_45 - .L_44)
.L_44:
        /*000c*/ 	.word	0x00000000
        /*0010*/ 	.short	0x0002
        /*0012*/ 	.short	0x0010
        /*0014*/ 	.byte	0x00, 0xf0, 0x11, 0x00


	//----- nvinfo : EIATTR_KPARAM_INFO
	.align		4
.L_45:
        /*0018*/ 	.byte	0x04, 0x17
        /*001a*/ 	.short	(.L_47 - .L_46)
.L_46:
        /*001c*/ 	.word	0x00000000
        /*0020*/ 	.short	0x0001
        /*0022*/ 	.short	0x0008
        /*0024*/ 	.byte	0x00, 0xf5, 0x21, 0x00


	//----- nvinfo : EIATTR_KPARAM_INFO
	.align		4
.L_47:
        /*0028*/ 	.byte	0x04, 0x17
        /*002a*/ 	.short	(.L_49 - .L_48)
.L_48:
        /*002c*/ 	.word	0x00000000
        /*0030*/ 	.short	0x0000
        /*0032*/ 	.short	0x0000
        /*0034*/ 	.byte	0x00, 0xf5, 0x21, 0x00


	//----- nvinfo : EIATTR_SPARSE_MMA_MASK
	.align		4
.L_49:
        /*0038*/ 	.byte	0x03, 0x50
        /*003a*/ 	.short	0x0000


	//----- nvinfo : EIATTR_MAXREG_COUNT
	.align		4
        /*003c*/ 	.byte	0x03, 0x1b
        /*003e*/ 	.short	0x00ff


	//----- nvinfo : EIATTR_MERCURY_ISA_VERSION
	.align		4
        /*0040*/ 	.byte	0x03, 0x5f
        /*0042*/ 	.short	0x0101


	//----- nvinfo : EIATTR_VRC_CTA_INIT_COUNT
	.align		4
        /*0044*/ 	.byte	0x02, 0x4a
	.zero		1
	.zero		1


	//----- nvinfo : EIATTR_EXIT_INSTR_OFFSETS
	.align		4
        /*0048*/ 	.byte	0x04, 0x1c
        /*004a*/ 	.short	(.L_51 - .L_50)


	//   ....[0]....
.L_50:
        /*004c*/ 	.word	0x00000070


	//   ....[1]....
        /*0050*/ 	.word	0x000001f0


	//----- nvinfo : EIATTR_CBANK_PARAM_SIZE
	.align		4
.L_51:
        /*0054*/ 	.byte	0x03, 0x19
        /*0056*/ 	.short	0x0014


	//----- nvinfo : EIATTR_PARAM_CBANK
	.align		4
        /*0058*/ 	.byte	0x04, 0x0a
        /*005a*/ 	.short	(.L_53 - .L_52)
	.align		4
.L_52:
        /*005c*/ 	.word	index@(.nv.constant0._Z12byte_to_bf16PKhPfj)
        /*0060*/ 	.short	0x0380
        /*0062*/ 	.short	0x0014


	//----- nvinfo : EIATTR_SW_WAR
	.align		4
.L_53:
        /*0064*/ 	.byte	0x04, 0x36
        /*0066*/ 	.short	(.L_55 - .L_54)
.L_54:
        /*0068*/ 	.word	0x00000008
.L_55:


//--------------------- .nv.info._Z17cuda_meanshift_p1PKfPfS1_S1_j --------------------------
	.section	.nv.info._Z17cuda_meanshift_p1PKfPfS1_S1_j,"",@"SHT_CUDA_INFO"
	.sectionflags	@""
	.align	4


	//----- nvinfo : EIATTR_CUDA_API_VERSION
	.align		4
        /*0000*/ 	.byte	0x04, 0x37
        /*0002*/ 	.short	(.L_57 - .L_56)
.L_56:
        /*0004*/ 	.word	0x00000082


	//----- nvinfo : EIATTR_KPARAM_INFO
	.align		4
.L_57:
        /*0008*/ 	.byte	0x04, 0x17
        /*000a*/ 	.short	(.L_59 - .L_58)
.L_58:
        /*000c*/ 	.word	0x00000000
        /*0010*/ 	.short	0x0004
        /*0012*/ 	.short	0x0020
        /*0014*/ 	.byte	0x00, 0xf0, 0x11, 0x00


	//----- nvinfo : EIATTR_KPARAM_INFO
	.align		4
.L_59:
        /*0018*/ 	.byte	0x04, 0x17
        /*001a*/ 	.short	(.L_61 - .L_60)
.L_60:
        /*001c*/ 	.word	0x00000000
        /*0020*/ 	.short	0x0003
        /*0022*/ 	.short	0x0018
        /*0024*/ 	.byte	0x00, 0xf5, 0x21, 0x00


	//----- nvinfo : EIATTR_KPARAM_INFO
	.align		4
.L_61:
        /*0028*/ 	.byte	0x04, 0x17
        /*002a*/ 	.short	(.L_63 - .L_62)
.L_62:
        /*002c*/ 	.word	0x00000000
        /*0030*/ 	.short	0x0002
        /*0032*/ 	.short	0x0010
        /*0034*/ 	.byte	0x00, 0xf5, 0x21, 0x00


	//----- nvinfo : EIATTR_KPARAM_INFO
	.align		4
.L_63:
        /*0038*/ 	.byte	0x04, 0x17
        /*003a*/ 	.short	(.L_65 - .L_64)
.L_64:
        /*003c*/ 	.word	0x00000000
        /*0040*/ 	.short	0x0001
        /*0042*/ 	.short	0x0008
        /*0044*/ 	.byte	0x00, 0xf5, 0x21, 0x00


	//----- nvinfo : EIATTR_KPARAM_INFO
	.align		4
.L_65:
        /*0048*/ 	.byte	0x04, 0x17
        /*004a*/ 	.short	(.L_67 - .L_66)
.L_66:
        /*004c*/ 	.word	0x00000000
        /*0050*/ 	.short	0x0000
        /*0052*/ 	.short	0x0000
        /*0054*/ 	.byte	0x00, 0xf5, 0x21, 0x00


	//----- nvinfo : EIATTR_SPARSE_MMA_MASK
	.align		4
.L_67:
        /*0058*/ 	.byte	0x03, 0x50
        /*005a*/ 	.short	0x0000


	//----- nvinfo : EIATTR_MAXREG_COUNT
	.align		4
        /*005c*/ 	.byte	0x03, 0x1b
        /*005e*/ 	.short	0x00ff


	//----- nvinfo : EIATTR_NUM_BARRIERS
	.align		4
        /*0060*/ 	.byte	0x02, 0x4c
        /*0062*/ 	.byte	0x01
	.zero		1


	//----- nvinfo : EIATTR_MERCURY_ISA_VERSION
	.align		4
        /*0064*/ 	.byte	0x03, 0x5f
        /*0066*/ 	.short	0x0101


	//----- nvinfo : EIATTR_VRC_CTA_INIT_COUNT
	.align		4
        /*0068*/ 	.byte	0x02, 0x4a
	.zero		1
	.zero		1


	//----- nvinfo : EIATTR_EXIT_INSTR_OFFSETS
	.align		4
        /*006c*/ 	.byte	0x04, 0x1c
        /*006e*/ 	.short	(.L_69 - .L_68)


	//   ....[0]....
.L_68:
        /*0070*/ 	.word	0x00000150


	//   ....[1]....
        /*0074*/ 	.word	0x00001400


	//----- nvinfo : EIATTR_CRS_STACK_SIZE
	.align		4
.L_69:
        /*0078*/ 	.byte	0x04, 0x1e
        /*007a*/ 	.short	(.L_71 - .L_70)
.L_70:
        /*007c*/ 	.word	0x00000000


	//----- nvinfo : EIATTR_CBANK_PARAM_SIZE
	.align		4
.L_71:
        /*0080*/ 	.byte	0x03, 0x19
        /*0082*/ 	.short	0x0024


	//----- nvinfo : EIATTR_PARAM_CBANK
	.align		4
        /*0084*/ 	.byte	0x04, 0x0a
        /*0086*/ 	.short	(.L_73 - .L_72)
	.align		4
.L_72:
        /*0088*/ 	.word	index@(.nv.constant0._Z17cuda_meanshift_p1PKfPfS1_S1_j)
        /*008c*/ 	.short	0x0380
        /*008e*/ 	.short	0x0024


	//----- nvinfo : EIATTR_SW_WAR
	.align		4
.L_73:
        /*0090*/ 	.byte	0x04, 0x36
        /*0092*/ 	.short	(.L_75 - .L_74)
.L_74:
        /*0094*/ 	.word	0x00000008
.L_75:


//--------------------- .nv.info._Z17cuda_meanshift_p2PfS_S_j --------------------------
	.section	.nv.info._Z17cuda_meanshift_p2PfS_S_j,"",@"SHT_CUDA_INFO"
	.sectionflags	@""
	.align	4


	//----- nvinfo : EIATTR_CUDA_API_VERSION
	.align		4
        /*0000*/ 	.byte	0x04, 0x37
        /*0002*/ 	.short	(.L_77 - .L_76)
.L_76:
        /*0004*/ 	.word	0x00000082


	//----- nvinfo : EIATTR_KPARAM_INFO
	.align		4
.L_77:
        /*0008*/ 	.byte	0x04, 0x17
        /*000a*/ 	.short	(.L_79 - .L_78)
.L_78:
        /*000c*/ 	.word	0x00000000
        /*0010*/ 	.short	0x0003
        /*0012*/ 	.short	0x0018
        /*0014*/ 	.byte	0x00, 0xf0, 0x11, 0x00


	//----- nvinfo : EIATTR_KPARAM_INFO
	.align		4
.L_79:
        /*0018*/ 	.byte	0x04, 0x17
        /*001a*/ 	.short	(.L_81 - .L_80)
.L_80:
        /*001c*/ 	.word	0x00000000
        /*0020*/ 	.short	0x0002
        /*0022*/ 	.short	0x0010
        /*0024*/ 	.byte	0x00, 0xf5, 0x21, 0x00


	//----- nvinfo : EIATTR_KPARAM_INFO
	.align		4
.L_81:
        /*0028*/ 	.byte	0x04, 0x17
        /*002a*/ 	.short	(.L_83 - .L_82)
.L_82:
        /*002c*/ 	.word	0x00000000
        /*0030*/ 	.short	0x0001
        /*0032*/ 	.short	0x0008
        /*0034*/ 	.byte	0x00, 0xf5, 0x21, 0x00


	//----- nvinfo : EIATTR_KPARAM_INFO
	.align		4
.L_83:
        /*0038*/ 	.byte	0x04, 0x17
        /*003a*/ 	.short	(.L_85 - .L_84)
.L_84:
        /*003c*/ 	.word	0x00000000
        /*0040*/ 	.short	0x0000
        /*0042*/ 	.short	0x0000
        /*0044*/ 	.byte	0x00, 0xf5, 0x21, 0x00


	//----- nvinfo : EIATTR_SPARSE_MMA_MASK
	.align		4
.L_85:
        /*0048*/ 	.byte	0x03, 0x50
        /*004a*/ 	.short	0x0000


	//----- nvinfo : EIATTR_MAXREG_COUNT
	.align		4
        /*004c*/ 	.byte	0x03, 0x1b
        /*004e*/ 	.short	0x00ff


	//----- nvinfo : EIATTR_MERCURY_ISA_VERSION
	.align		4
        /*0050*/ 	.byte	0x03, 0x5f
        /*0052*/ 	.short	0x0101


	//----- nvinfo : EIATTR_VRC_CTA_INIT_COUNT
	.align		4
        /*0054*/ 	.byte	0x02, 0x4a
	.zero		1
	.zero		1


	//----- nvinfo : EIATTR_EXIT_INSTR_OFFSETS
	.align		4
        /*0058*/ 	.byte	0x04, 0x1c
        /*005a*/ 	.short	(.L_87 - .L_86)


	//   ....[0]....
.L_86:
        /*005c*/ 	.word	0x00000070


	//   ....[1]....
        /*0060*/ 	.word	0x00000490


	//----- nvinfo : EIATTR_CRS_STACK_SIZE
	.align		4
.L_87:
        /*0064*/ 	.byte	0x04, 0x1e
        /*0066*/ 	.short	(.L_89 - .L_88)
.L_88:
        /*0068*/ 	.word	0x00000000


	//----- nvinfo : EIATTR_CBANK_PARAM_SIZE
	.align		4
.L_89:
        /*006c*/ 	.byte	0x03, 0x19
        /*006e*/ 	.short	0x001c


	//----- nvinfo : EIATTR_PARAM_CBANK
	.align		4
        /*0070*/ 	.byte	0x04, 0x0a
        /*0072*/ 	.short	(.L_91 - .L_90)
	.align		4
.L_90:
        /*0074*/ 	.word	index@(.nv.constant0._Z17cuda_meanshift_p2PfS_S_j)
        /*0078*/ 	.short	0x0380
        /*007a*/ 	.short	0x001c


	//----- nvinfo : EIATTR_SW_WAR
	.align		4
.L_91:
        /*007c*/ 	.byte	0x04, 0x36
        /*007e*/ 	.short	(.L_93 - .L_92)
.L_92:
        /*0080*/ 	.word	0x00000008
.L_93:


//--------------------- .nv.callgraph             --------------------------
	.section	.nv.callgraph,"",@"SHT_CUDA_CALLGRAPH"
	.align	4
	.sectionentsize	8
	.align		4
        /*0000*/ 	.word	0x00000000
	.align		4
        /*0004*/ 	.word	0xffffffff
	.align		4
        /*0008*/ 	.word	0x00000000
	.align		4
        /*000c*/ 	.word	0xfffffffe
	.align		4
        /*0010*/ 	.word	0x00000000
	.align		4
        /*0014*/ 	.word	0xfffffffd
	.align		4
        /*0018*/ 	.word	0x00000000
	.align		4
        /*001c*/ 	.word	0xfffffffc


//--------------------- .nv.constant3             --------------------------
	.section	.nv.constant3,"a",@progbits
	.align	4
.nv.constant3:
	.type		kernel_constant,@object
	.size		kernel_constant,(rev_bandwidth2_nhalf - kernel_constant)
kernel_constant:
	.zero		4
	.type		rev_bandwidth2_nhalf,@object
	.size		rev_bandwidth2_nhalf,(.L_1 - rev_bandwidth2_nhalf)
rev_bandwidth2_nhalf:
	.zero		4
.L_1:


//--------------------- .text._Z12bf16_to_bytePKfPhj --------------------------
	.section	.text._Z12bf16_to_bytePKfPhj,"ax",@progbits
	.align	128
        .global         _Z12bf16_to_bytePKfPhj
        .type           _Z12bf16_to_bytePKfPhj,@function
        .size           _Z12bf16_to_bytePKfPhj,(.L_x_43 - _Z12bf16_to_bytePKfPhj)
        .other          _Z12bf16_to_bytePKfPhj,@"STO_CUDA_ENTRY STV_DEFAULT"
_Z12bf16_to_bytePKfPhj:
.text._Z12bf16_to_bytePKfPhj:
[----:B------:R-:W-:Y:S01]  /*0000*/  LDC R1, c[0x0][0x37c] ;  /* 0x0000df00ff017b82 */ /* 0x000fe20000000800 */
[----:B------:R-:W0:Y:S07]  /*0010*/  S2R R0, SR_TID.X ;  /* 0x0000000000007919 */ /* 0x000e2e0000002100 */
[----:B------:R-:W0:Y:S01]  /*0020*/  S2UR UR4, SR_CTAID.X ;  /* 0x00000000000479c3 */ /* 0x000e220000002500 */
[----:B------:R-:W1:Y:S07]  /*0030*/  LDCU UR6, c[0x0][0x390] ;  /* 0x00007200ff0677ac */ /* 0x000e6e0008000800 */
[----:B------:R-:W0:Y:S02]  /*0040*/  LDC R5, c[0x0][0x360] ;  /* 0x0000d800ff057b82 */ /* 0x000e240000000800 */
[----:B0-----:R-:W-:-:S05]  /*0050*/  IMAD R5, R5, UR4, R0 ;  /* 0x0000000405057c24 */ /* 0x001fca000f8e0200 */
[----:B-1----:R-:W-:-:S13]  /*0060*/  ISETP.GE.U32.AND P0, PT, R5, UR6, PT ;  /* 0x0000000605007c0c */ /* 0x002fda000bf06070 */
[----:B------:R-:W-:Y:S05]  /*0070*/  @P0 EXIT ;  /* 0x000000000000094d */ /* 0x000fea0003800000 */
[----:B------:R-:W0:Y:S01]  /*0080*/  LDC.64 R10, c[0x0][0x380] ;  /* 0x0000e000ff0a7b82 */ /* 0x000e220000000a00 */
[----:B------:R-:W1:Y:S01]  /*0090*/  LDCU.64 UR4, c[0x0][0x358] ;  /* 0x00006b00ff0477ac */ /* 0x000e620008000a00 */
[----:B------:R-:W2:Y:S01]  /*00a0*/  LDCU.64 UR8, c[0x0][0x388] ;  /* 0x00007100ff0877ac */ /* 0x000ea20008000a00 */
[----:B0-----:R-:W-:-:S06]  /*00b0*/  IMAD.WIDE.U32 R2, R5, 0x4, R10 ;  /* 0x0000000405027825 */ /* 0x001fcc00078e000a */
[----:B-1----:R-:W3:Y:S01]  /*00c0*/  LDG.E R2, desc[UR4][R2.64] ;  /* 0x0000000402027981 */ /* 0x002ee2000c1e1900 */
[C---:B------:R-:W-:Y:S02]  /*00d0*/  IADD3 R9, PT, PT, R5.reuse, UR6, RZ ;  /* 0x0000000605097c10 */ /* 0x040fe4000fffe0ff */
[----:B--2---:R-:W-:-:S03]  /*00e0*/  IADD3 R6, P0, PT, R5, UR8, RZ ;  /* 0x0000000805067c10 */ /* 0x004fc6000ff1e0ff */
[C---:B------:R-:W-:Y:S01]  /*00f0*/  IMAD.WIDE.U32 R4, R9.reuse, 0x4, R10 ;  /* 0x0000000409047825 */ /* 0x040fe200078e000a */
[----:B------:R-:W-:Y:S01]  /*0100*/  IADD3.X R7, PT, PT, RZ, UR9, RZ, P0, !PT ;  /* 0x00000009ff077c10 */ /* 0x000fe200087fe4ff */
[----:B---3--:R-:W0:Y:S04]  /*0110*/  F2I.U32.TRUNC.NTZ R13, R2 ;  /* 0x00000002000d7305 */ /* 0x008e28000020f000 */
[----:B0-----:R-:W-:Y:S04]  /*0120*/  STG.E.U8 desc[UR4][R6.64], R13 ;  /* 0x0000000d06007986 */ /* 0x001fe8000c101104 */
[----:B------:R-:W2:Y:S01]  /*0130*/  LDG.E R4, desc[UR4][R4.64] ;  /* 0x0000000404047981 */ /* 0x000ea2000c1e1900 */
[C---:B------:R-:W-:Y:S01]  /*0140*/  IADD3 R8, P0, PT, R9.reuse, UR8, RZ ;  /* 0x0000000809087c10 */ /* 0x040fe2000ff1e0ff */
[----:B------:R-:W-:-:S03]  /*0150*/  VIADD R17, R9, UR6 ;  /* 0x0000000609117c36 */ /* 0x000fc60008000000 */
[----:B------:R-:W-:Y:S01]  /*0160*/  IADD3.X R9, PT, PT, RZ, UR9, RZ, P0, !PT ;  /* 0x00000009ff097c10 */ /* 0x000fe200087fe4ff */
[C---:B------:R-:W-:Y:S01]  /*0170*/  IMAD.WIDE.U32 R2, R17.reuse, 0x4, R10 ;  /* 0x0000000411027825 */ /* 0x040fe200078e000a */
[----:B--2---:R-:W0:Y:S03]  /*0180*/  F2I.U32.TRUNC.NTZ R15, R4 ;  /* 0x00000004000f7305 */ /* 0x004e26000020f000 */
[----:B0-----:R-:W-:Y:S04]  /*0190*/  STG.E.U8 desc[UR4][R8.64], R15 ;  /* 0x0000000f08007986 */ /* 0x001fe8000c101104 */
[----:B------:R-:W2:Y:S01]  /*01a0*/  LDG.E R2, desc[UR4][R2.64] ;  /* 0x0000000402027981 */ /* 0x000ea2000c1e1900 */
[----:B------:R-:W-:-:S05]  /*01b0*/  IADD3 R10, P0, PT, R17, UR8, RZ ;  /* 0x00000008110a7c10 */ /* 0x000fca000ff1e0ff */
[----:B------:R-:W-:Y:S01]  /*01c0*/  IMAD.X R11, RZ, RZ, UR9, P0 ;  /* 0x00000009ff0b7e24 */ /* 0x000fe200080e06ff */
[----:B--2---:R-:W0:Y:S04]  /*01d0*/  F2I.U32.TRUNC.NTZ R19, R2 ;  /* 0x0000000200137305 */ /* 0x004e28000020f000 */
[----:B0-----:R-:W-:Y:S01]  /*01e0*/  STG.E.U8 desc[UR4][R10.64], R19 ;  /* 0x000000130a007986 */ /* 0x001fe2000c101104 */
[----:B------:R-:W-:Y:S05]  /*01f0*/  EXIT ;  /* 0x000000000000794d */ /* 0x000fea0003800000 */
.L_x_0:
[----:B------:R-:W-:-:S00]  /*0200*/  BRA `(.L_x_0) ;  /* 0xfffffffc00fc7947 */ /* 0x000fc0000383ffff */
[----:B------:R-:W-:-:S00]  /*0210*/  NOP ;  /* 0x0000000000007918 */ /* 0x000fc00000000000 */
        /* <DEDUP_REMOVED lines=14> */
.L_x_43:


//--------------------- .text._Z12byte_to_bf16PKhPfj --------------------------
	.section	.text._Z12byte_to_bf16PKhPfj,"ax",@progbits
	.align	128
        .global         _Z12byte_to_bf16PKhPfj
        .type           _Z12byte_to_bf16PKhPfj,@function
        .size           _Z12byte_to_bf16PKhPfj,(.L_x_44 - _Z12byte_to_bf16PKhPfj)
        .other          _Z12byte_to_bf16PKhPfj,@"STO_CUDA_ENTRY STV_DEFAULT"
_Z12byte_to_bf16PKhPfj:
.text._Z12byte_to_bf16PKhPfj:
        /* <DEDUP_REMOVED lines=8> */
[----:B------:R-:W0:Y:S01]  /*0080*/  LDCU.64 UR8, c[0x0][0x380] ;  /* 0x00007000ff0877ac */ /* 0x000e220008000a00 */
[----:B------:R-:W1:Y:S01]  /*0090*/  LDC.64 R6, c[0x0][0x388] ;  /* 0x0000e200ff067b82 */ /* 0x000e620000000a00 */
[----:B------:R-:W2:Y:S01]  /*00a0*/  LDCU.64 UR4, c[0x0][0x358] ;  /* 0x00006b00ff0477ac */ /* 0x000ea20008000a00 */
[----:B0-----:R-:W-:-:S05]  /*00b0*/  IADD3 R4, P0, PT, R3, UR8, RZ ;  /* 0x0000000803047c10 */ /* 0x001fca000ff1e0ff */
[----:B------:R-:W-:-:S05]  /*00c0*/  IMAD.X R5, RZ, RZ, UR9, P0 ;  /* 0x00000009ff057e24 */ /* 0x000fca00080e06ff */
[----:B--2---:R-:W2:Y:S01]  /*00d0*/  LDG.E.U8 R4, desc[UR4][R4.64] ;  /* 0x0000000404047981 */ /* 0x004ea2000c1e1100 */
[C---:B------:R-:W-:Y:S02]  /*00e0*/  VIADD R11, R3.reuse, UR6 ;  /* 0x00000006030b7c36 */ /* 0x040fe40008000000 */
[----:B-1----:R-:W-:-:S03]  /*00f0*/  IMAD.WIDE.U32 R2, R3, 0x4, R6 ;  /* 0x0000000403027825 */ /* 0x002fc600078e0006 */
[----:B------:R-:W-:-:S04]  /*0100*/  IADD3 R8, P0, PT, R11, UR8, RZ ;  /* 0x000000080b087c10 */ /* 0x000fc8000ff1e0ff */
[----:B------:R-:W-:Y:S02]  /*0110*/  IADD3.X R9, PT, PT, RZ, UR9, RZ, P0, !PT ;  /* 0x00000009ff097c10 */ /* 0x000fe400087fe4ff */
[----:B--2---:R-:W-:-:S05]  /*0120*/  I2FP.F32.U32 R13, R4 ;  /* 0x00000004000d7245 */ /* 0x004fca0000201000 */
[----:B------:R-:W-:Y:S04]  /*0130*/  STG.E desc[UR4][R2.64], R13 ;  /* 0x0000000d02007986 */ /* 0x000fe8000c101904 */
[----:B------:R-:W2:Y:S01]  /*0140*/  LDG.E.U8 R8, desc[UR4][R8.64] ;  /* 0x0000000408087981 */ /* 0x000ea2000c1e1100 */
[C---:B------:R-:W-:Y:S02]  /*0150*/  VIADD R17, R11.reuse, UR6 ;  /* 0x000000060b117c36 */ /* 0x040fe40008000000 */
[----:B------:R-:W-:-:S03]  /*0160*/  IMAD.WIDE.U32 R4, R11, 0x4, R6 ;  /* 0x000000040b047825 */ /* 0x000fc600078e0006 */
[----:B------:R-:W-:-:S04]  /*0170*/  IADD3 R10, P0, PT, R17, UR8, RZ ;  /* 0x00000008110a7c10 */ /* 0x000fc8000ff1e0ff */
[----:B------:R-:W-:Y:S02]  /*0180*/  IADD3.X R11, PT, PT, RZ, UR9, RZ, P0, !PT ;  /* 0x00000009ff0b7c10 */ /* 0x000fe400087fe4ff */
[----:B--2---:R-:W-:-:S05]  /*0190*/  I2FP.F32.U32 R15, R8 ;  /* 0x00000008000f7245 */ /* 0x004fca0000201000 */
[----:B------:R-:W-:Y:S04]  /*01a0*/  STG.E desc[UR4][R4.64], R15 ;  /* 0x0000000f04007986 */ /* 0x000fe8000c101904 */
[----:B------:R-:W2:Y:S01]  /*01b0*/  LDG.E.U8 R10, desc[UR4][R10.64] ;  /* 0x000000040a0a7981 */ /* 0x000ea2000c1e1100 */
[----:B------:R-:W-:Y:S01]  /*01c0*/  IMAD.WIDE.U32 R6, R17, 0x4, R6 ;  /* 0x0000000411067825 */ /* 0x000fe200078e0006 */
[----:B--2---:R-:W-:-:S05]  /*01d0*/  I2FP.F32.U32 R17, R10 ;  /* 0x0000000a00117245 */ /* 0x004fca0000201000 */
[----:B------:R-:W-:Y:S01]  /*01e0*/  STG.E desc[UR4][R6.64], R17 ;  /* 0x0000001106007986 */ /* 0x000fe2000c101904 */
[----:B------:R-:W-:Y:S05]  /*01f0*/  EXIT ;  /* 0x000000000000794d */ /* 0x000fea0003800000 */
.L_x_1:
        /* <DEDUP_REMOVED lines=16> */
.L_x_44:


//--------------------- .text._Z17cuda_meanshift_p1PKfPfS1_S1_j --------------------------
	.section	.text._Z17cuda_meanshift_p1PKfPfS1_S1_j,"ax",@progbits
	.align	128
        .global         _Z17cuda_meanshift_p1PKfPfS1_S1_j
        .type           _Z17cuda_meanshift_p1PKfPfS1_S1_j,@function
        .size           _Z17cuda_meanshift_p1PKfPfS1_S1_j,(.L_x_45 - _Z17cuda_meanshift_p1PKfPfS1_S1_j)
        .other          _Z17cuda_meanshift_p1PKfPfS1_S1_j,@"STO_CUDA_ENTRY STV_DEFAULT"
_Z17cuda_meanshift_p1PKfPfS1_S1_j:
.text._Z17cuda_meanshift_p1PKfPfS1_S1_j:
[----:B------:R-:W-:Y:S01]  /*0000*/  LDC R1, c[0x0][0x37c] ;  /* 0x0000df00ff017b82 */ /* 0x000fe20000000800 */
[----:B------:R-:W0:Y:S07]  /*0010*/  S2R R0, SR_TID.X ;  /* 0x0000000000007919 */ /* 0x000e2e0000002100 */
[----:B------:R-:W0:Y:S01]  /*0020*/  S2UR UR9, SR_CTAID.X ;  /* 0x00000000000979c3 */ /* 0x000e220000002500 */
[----:B------:R-:W1:Y:S01]  /*0030*/  LDCU UR8, c[0x0][0x3a0] ;  /* 0x00007400ff0877ac */ /* 0x000e620008000800 */
[----:B------:R-:W2:Y:S06]  /*0040*/  LDCU UR10, c[0x0][0x3a0] ;  /* 0x00007400ff0a77ac */ /* 0x000eac0008000800 */
[----:B------:R-:W0:Y:S01]  /*0050*/  LDC R7, c[0x0][0x360] ;  /* 0x0000d800ff077b82 */ /* 0x000e220000000800 */
[----:B------:R-:W-:-:S02]  /*0060*/  UMOV UR4, 0x400 ;  /* 0x0000040000047882 */ /* 0x000fc40000000000 */
[----:B------:R-:W-:Y:S02]  /*0070*/  UIADD3 UR5, UPT, UPT, UR4, 0xc00, URZ ;  /* 0x00000c0004057890 */ /* 0x000fe4000fffe0ff */
[----:B------:R-:W-:-:S03]  /*0080*/  UIADD3 UR6, UPT, UPT, UR4, 0x1800, URZ ;  /* 0x0000180004067890 */ /* 0x000fc6000fffe0ff */
[----:B------:R-:W3:Y:S01]  /*0090*/  S2UR UR7, SR_CgaCtaId ;  /* 0x00000000000779c3 */ /* 0x000ee20000008800 */
[----:B--2---:R-:W-:Y:S01]  /*00a0*/  MOV R9, UR10 ;  /* 0x0000000a00097c02 */ /* 0x004fe20008000f00 */
[----:B0-----:R-:W-:-:S05]  /*00b0*/  IMAD R13, R7, UR9, R0 ;  /* 0x00000009070d7c24 */ /* 0x001fca000f8e0200 */
[----:B-1----:R-:W-:Y:S01]  /*00c0*/  ISETP.GE.U32.AND P0, PT, R13, UR8, PT ;  /* 0x000000080d007c0c */ /* 0x002fe2000bf06070 */
[----:B---3--:R-:W-:Y:S02]  /*00d0*/  ULEA UR5, UR7, UR5, 0x18 ;  /* 0x0000000507057291 */ /* 0x008fe4000f8ec0ff */
[----:B------:R-:W-:-:S04]  /*00e0*/  ULEA UR6, UR7, UR6, 0x18 ;  /* 0x0000000607067291 */ /* 0x000fc8000f8ec0ff */
[C---:B------:R-:W-:Y:S02]  /*00f0*/  LEA R6, R0.reuse, UR5, 0x2 ;  /* 0x0000000500067c11 */ /* 0x040fe4000f8e10ff */
[----:B------:R-:W-:-:S03]  /*0100*/  LEA R8, R0, UR6, 0x2 ;  /* 0x0000000600087c11 */ /* 0x000fc6000f8e10ff */
[----:B------:R0:W-:Y:S04]  /*0110*/  STS [R6], RZ ;  /* 0x000000ff06007388 */ /* 0x0001e80000000800 */
[----:B------:R0:W-:Y:S04]  /*0120*/  STS [R6+0x400], RZ ;  /* 0x000400ff06007388 */ /* 0x0001e80000000800 */
[----:B------:R0:W-:Y:S04]  /*0130*/  STS [R6+0x800], RZ ;  /* 0x000800ff06007388 */ /* 0x0001e80000000800 */
[----:B------:R0:W-:Y:S01]  /*0140*/  STS [R8], RZ ;  /* 0x000000ff08007388 */ /* 0x0001e20000000800 */
[----:B------:R-:W-:Y:S05]  /*0150*/  @P0 EXIT ;  /* 0x000000000000094d */ /* 0x000fea0003800000 */
[----:B------:R-:W1:Y:S01]  /*0160*/  LDC.64 R16, c[0x0][0x380] ;  /* 0x0000e000ff107b82 */ /* 0x000e620000000a00 */
[----:B------:R-:W2:Y:S01]  /*0170*/  LDCU.64 UR10, c[0x0][0x358] ;  /* 0x00006b00ff0a77ac */ /* 0x000ea20008000a00 */
[----:B------:R-:W-:Y:S01]  /*0180*/  IADD3 R15, PT, PT, R13, UR8, RZ ;  /* 0x000000080d0f7c10 */ /* 0x000fe2000fffe0ff */
[----:B------:R-:W-:-:S03]  /*0190*/  ULEA UR4, UR7, UR4, 0x18 ;  /* 0x0000000407047291 */ /* 0x000fc6000f8ec0ff */
[----:B------:R-:W-:Y:S01]  /*01a0*/  IADD3 R3, PT, PT, R15, UR8, RZ ;  /* 0x000000080f037c10 */ /* 0x000fe2000fffe0ff */
[----:B------:R-:W3:Y:S01]  /*01b0*/  LDCU.64 UR16, c[0x0][0x398] ;  /* 0x00007300ff1077ac */ /* 0x000ee20008000a00 */
[----:B------:R-:W4:Y:S01]  /*01c0*/  LDC.64 R4, c[0x0][0x390] ;  /* 0x0000e400ff047b82 */ /* 0x000f220000000a00 */
[----:B------:R-:W0:Y:S01]  /*01d0*/  LDCU.64 UR14, c[0x0][0x388] ;  /* 0x00007100ff0e77ac */ /* 0x000e220008000a00 */
[----:B------:R-:W0:Y:S01]  /*01e0*/  LDCU.64 UR12, c[0x0][0x390] ;  /* 0x00007200ff0c77ac */ /* 0x000e220008000a00 */
[----:B------:R-:W0:Y:S01]  /*01f0*/  LDCU.64 UR18, c[0x3][URZ] ;  /* 0x00c00000ff1277ac */ /* 0x000e220008000a00 */
[----:B-1----:R-:W-:-:S04]  /*0200*/  IMAD.WIDE.U32 R12, R13, 0x4, R16 ;  /* 0x000000040d0c7825 */ /* 0x002fc800078e0010 */
[--C-:B------:R-:W-:Y:S02]  /*0210*/  IMAD.WIDE.U32 R14, R15, 0x4, R16.reuse ;  /* 0x000000040f0e7825 */ /* 0x100fe400078e0010 */
[----:B--2---:R-:W2:Y:S02]  /*0220*/  LDG.E R13, desc[UR10][R12.64] ;  /* 0x0000000a0c0d7981 */ /* 0x004ea4000c1e1900 */
[----:B------:R-:W-:Y:S02]  /*0230*/  IMAD.WIDE.U32 R16, R3, 0x4, R16 ;  /* 0x0000000403107825 */ /* 0x000fe400078e0010 */
[----:B------:R-:W5:Y:S01]  /*0240*/  LDG.E R15, desc[UR10][R14.64] ;  /* 0x0000000a0e0f7981 */ /* 0x000f62000c1e1900 */
[C---:B------:R-:W-:Y:S01]  /*0250*/  LEA R10, R0.reuse, UR4, 0x2 ;  /* 0x00000004000a7c11 */ /* 0x040fe2000f8e10ff */
[----:B------:R-:W1:Y:S02]  /*0260*/  LDC.64 R2, c[0x0][0x388] ;  /* 0x0000e200ff027b82 */ /* 0x000e640000000a00 */
[----:B------:R-:W3:Y:S01]  /*0270*/  LDG.E R17, desc[UR10][R16.64] ;  /* 0x0000000a10117981 */ /* 0x000ee2000c1e1900 */
[----:B------:R-:W-:Y:S01]  /*0280*/  USHF.L.U32 UR5, UR8, 0x1, URZ ;  /* 0x0000000108057899 */ /* 0x000fe200080006ff */
[----:B------:R-:W-:Y:S01]  /*0290*/  ISETP.GE.U32.AND P0, PT, R0, 0x200, PT ;  /* 0x000002000000780c */ /* 0x000fe20003f06070 */
[----:B------:R-:W-:-:S03]  /*02a0*/  UIADD3 UR4, UPT, UPT, -UR8, URZ, URZ ;  /* 0x000000ff08047290 */ /* 0x000fc6000fffe1ff */
[----:B------:R-:W-:Y:S02]  /*02b0*/  ISETP.GT.U32.AND P0, PT, R7, 0x3ff, !P0 ;  /* 0x000003ff0700780c */ /* 0x000fe40004704070 */
[----:B------:R-:W-:Y:S01]  /*02c0*/  MOV R11, UR5 ;  /* 0x00000005000b7c02 */ /* 0x000fe20008000f00 */
[----:B--2---:R2:W-:Y:S04]  /*02d0*/  STS [R10], R13 ;  /* 0x0000000d0a007388 */ /* 0x0045e80000000800 */
[----:B-----5:R2:W-:Y:S04]  /*02e0*/  STS [R10+0x400], R15 ;  /* 0x0004000f0a007388 */ /* 0x0205e80000000800 */
[----:B01-34-:R2:W-:Y:S02]  /*02f0*/  STS [R10+0x800], R17 ;  /* 0x000800110a007388 */ /* 0x01b5e40000000800 */
.L_x_22:
[----:B0-2---:R-:W-:Y:S01]  /*0300*/  MOV R21, UR15 ;  /* 0x0000000f00157c02 */ /* 0x005fe20008000f00 */
[--C-:B-1234-:R-:W-:Y:S01]  /*0310*/  IMAD.WIDE.U32 R16, R9, 0x4, R2.reuse ;  /* 0x0000000409107825 */ /* 0x11efe200078e0002 */
[----:B------:R-:W-:Y:S01]  /*0320*/  MOV R20, UR14 ;  /* 0x0000000e00147c02 */ /* 0x000fe20008000f00 */
[----:B------:R-:W0:Y:S02]  /*0330*/  LDS R12, [R10] ;  /* 0x000000000a0c7984 */ /* 0x000e240000000800 */
[----:B------:R-:W-:Y:S02]  /*0340*/  IMAD.WIDE.U32 R18, R11, 0x4, R2 ;  /* 0x000000040b127825 */ /* 0x000fe400078e0002 */
[----:B------:R-:W0:Y:S04]  /*0350*/  LDG.E R21, desc[UR10][R20.64] ;  /* 0x0000000a14157981 */ /* 0x000e28000c1e1900 */
[----:B------:R1:W2:Y:S04]  /*0360*/  LDG.E R17, desc[UR10][R16.64] ;  /* 0x0000000a10117981 */ /* 0x0002a8000c1e1900 */
[----:B------:R-:W3:Y:S01]  /*0370*/  LDG.E R18, desc[UR10][R18.64] ;  /* 0x0000000a12127981 */ /* 0x000ee2000c1e1900 */
[----:B------:R-:W-:Y:S03]  /*0380*/  BSSY.RECONVERGENT B0, `(.L_x_2) ;  /* 0x000002f000007945 */ /* 0x000fe60003800200 */
[----:B------:R-:W2:Y:S01]  /*0390*/  LDS R14, [R10+0x400] ;  /* 0x000400000a0e7984 */ /* 0x000ea20000000800 */
[----:B-1----:R-:W-:-:S03]  /*03a0*/  MOV R16, 0x437c0000 ;  /* 0x437c000000107802 */ /* 0x002fc60000000f00 */
[----:B------:R-:W3:Y:S01]  /*03b0*/  LDS R13, [R10+0x800] ;  /* 0x000800000a0d7984 */ /* 0x000ee20000000800 */
[----:B0-----:R-:W-:Y:S01]  /*03c0*/  FADD R15, R21, -R12 ;  /* 0x8000000c150f7221 */ /* 0x001fe20000000000 */
[----:B--2---:R-:W-:-:S03]  /*03d0*/  FADD R22, R17, -R14 ;  /* 0x8000000e11167221 */ /* 0x004fc60000000000 */
[----:B------:R-:W-:Y:S01]  /*03e0*/  FMUL R23, R15, R15 ;  /* 0x0000000f0f177220 */ /* 0x000fe20000400000 */
[----:B---3--:R-:W-:-:S03]  /*03f0*/  FADD R15, R18, -R13 ;  /* 0x8000000d120f7221 */ /* 0x008fc60000000000 */
[----:B------:R-:W-:-:S04]  /*0400*/  FFMA R22, R22, R22, R23 ;  /* 0x0000001616167223 */ /* 0x000fc80000000017 */
[----:B------:R-:W-:Y:S01]  /*0410*/  FFMA R22, R15, R15, R22 ;  /* 0x0000000f0f167223 */ /* 0x000fe20000000016 */
[----:B------:R-:W-:-:S03]  /*0420*/  HFMA2 R15, -RZ, RZ, 0.96630859375, -0.0022525787353515625 ;  /* 0x3bbb989dff0f7431 */ /* 0x000fc600000001ff */
[----:B------:R-:W-:-:S04]  /*0430*/  FMUL R22, R22, UR19 ;  /* 0x0000001316167c20 */ /* 0x000fc80008400000 */
[----:B------:R-:W-:-:S04]  /*0440*/  FFMA.SAT R15, R22, R15, 0.5 ;  /* 0x3f000000160f7423 */ /* 0x000fc8000000200f */
[----:B------:R-:W-:-:S04]  /*0450*/  FFMA.RM R15, R15, R16, 12582913 ;  /* 0x4b4000010f0f7423 */ /* 0x000fc80000004010 */
[C---:B------:R-:W-:Y:S01]  /*0460*/  FADD R17, R15.reuse, -12583039 ;  /* 0xcb40007f0f117421 */ /* 0x040fe20000000000 */
[----:B------:R-:W-:-:S03]  /*0470*/  SHF.L.U32 R15, R15, 0x17, RZ ;  /* 0x000000170f0f7819 */ /* 0x000fc600000006ff */
[----:B------:R-:W-:-:S04]  /*0480*/  FFMA R17, R22, 1.4426950216293334961, -R17 ;  /* 0x3fb8aa3b16117823 */ /* 0x000fc80000000811 */
[----:B------:R-:W-:-:S04]  /*0490*/  FFMA R17, R22, 1.925963033500011079e-08, R17 ;  /* 0x32a5706016117823 */ /* 0x000fc80000000011 */
[----:B------:R-:W0:Y:S02]  /*04a0*/  MUFU.EX2 R16, R17 ;  /* 0x0000001100107308 */ /* 0x000e240000000800 */
[----:B0-----:R-:W-:-:S04]  /*04b0*/  FMUL R15, R15, R16 ;  /* 0x000000100f0f7220 */ /* 0x001fc80000400000 */
[----:B------:R-:W-:-:S04]  /*04c0*/  FMUL R15, R15, UR18 ;  /* 0x000000120f0f7c20 */ /* 0x000fc80008400000 */
[-C--:B------:R-:W-:Y:S01]  /*04d0*/  FMUL R19, R12, R15.reuse ;  /* 0x0000000f0c137220 */ /* 0x080fe20000400000 */
[-C--:B------:R-:W-:Y:S01]  /*04e0*/  FMUL R21, R14, R15.reuse ;  /* 0x0000000f0e157220 */ /* 0x080fe20000400000 */
[----:B------:R-:W-:Y:S01]  /*04f0*/  FMUL R13, R13, R15 ;  /* 0x0000000f0d0d7220 */ /* 0x000fe20000400000 */
[----:B------:R0:W-:Y:S01]  /*0500*/  STS [R8], R15 ;  /* 0x0000000f08007388 */ /* 0x0001e20000000800 */
[----:B------:R-:W-:-:S03]  /*0510*/  MOV R12, R7 ;  /* 0x00000007000c7202 */ /* 0x000fc60000000f00 */
[----:B------:R0:W-:Y:S04]  /*0520*/  STS [R6], R19 ;  /* 0x0000001306007388 */ /* 0x0001e80000000800 */
[----:B------:R0:W-:Y:S04]  /*0530*/  STS [R6+0x400], R21 ;  /* 0x0004001506007388 */ /* 0x0001e80000000800 */
[----:B------:R0:W-:Y:S01]  /*0540*/  STS [R6+0x800], R13 ;  /* 0x0008000d06007388 */ /* 0x0001e20000000800 */
[----:B------:R-:W-:Y:S06]  /*0550*/  BAR.SYNC.DEFER_BLOCKING 0x0 ;  /* 0x0000000000007b1d */ /* 0x000fec0000010000 */
[----:B------:R-:W-:Y:S05]  /*0560*/  @!P0 BRA `(.L_x_3) ;  /* 0x0000000000408947 */ /* 0x000fea0003800000 */
[----:B------:R-:W-:Y:S04]  /*0570*/  LDS R12, [R8+0x800] ;  /* 0x00080000080c7984 */ /* 0x000fe80000000800 */
[----:B0-----:R-:W0:Y:S02]  /*0580*/  LDS R13, [R8] ;  /* 0x00000000080d7984 */ /* 0x001e240000000800 */
[----:B0-----:R-:W-:-:S05]  /*0590*/  FADD R13, R12, R13 ;  /* 0x0000000d0c0d7221 */ /* 0x001fca0000000000 */
[----:B------:R-:W-:Y:S04]  /*05a0*/  STS [R8], R13 ;  /* 0x0000000d08007388 */ /* 0x000fe80000000800 */
[----:B------:R-:W-:Y:S04]  /*05b0*/  LDS R14, [R6+0xc00] ;  /* 0x000c0000060e7984 */ /* 0x000fe80000000800 */
[----:B------:R-:W0:Y:S04]  /*05c0*/  LDS R17, [R6+0x400] ;  /* 0x0004000006117984 */ /* 0x000e280000000800 */
[----:B------:R-:W-:Y:S04]  /*05d0*/  LDS R12, [R6+0x800] ;  /* 0x00080000060c7984 */ /* 0x000fe80000000800 */
[----:B------:R-:W1:Y:S04]  /*05e0*/  LDS R15, [R6] ;  /* 0x00000000060f7984 */ /* 0x000e680000000800 */
[----:B------:R-:W2:Y:S01]  /*05f0*/  LDS R19, [R6+0x1000] ;  /* 0x0010000006137984 */ /* 0x000ea20000000800 */
[----:B0-----:R-:W-:-:S05]  /*0600*/  FADD R17, R14, R17 ;  /* 0x000000110e117221 */ /* 0x001fca0000000000 */
[----:B------:R3:W-:Y:S01]  /*0610*/  STS [R6+0x400], R17 ;  /* 0x0004001106007388 */ /* 0x0007e20000000800 */
[C---:B-1----:R-:W-:Y:S01]  /*0620*/  FADD R15, R12.reuse, R15 ;  /* 0x0000000f0c0f7221 */ /* 0x042fe20000000000 */
[----:B--2---:R-:W-:-:S04]  /*0630*/  FADD R19, R12, R19 ;  /* 0x000000130c137221 */ /* 0x004fc80000000000 */
[----:B------:R3:W-:Y:S01]  /*0640*/  STS [R6], R15 ;  /* 0x0000000f06007388 */ /* 0x0007e20000000800 */
[----:B------:R-:W-:-:S03]  /*0650*/  MOV R12, 0x200 ;  /* 0x00000200000c7802 */ /* 0x000fc60000000f00 */
[----:B------:R3:W-:Y:S04]  /*0660*/  STS [R6+0x800], R19 ;  /* 0x0008001306007388 */ /* 0x0007e80000000800 */
.L_x_3:
[----:B------:R-:W-:Y:S05]  /*0670*/  BSYNC.RECONVERGENT B0 ;  /* 0x0000000000007941 */ /* 0x000fea0003800200 */
.L_x_2:
[----:B------:R-:W-:Y:S01]  /*0680*/  BAR.SYNC.DEFER_BLOCKING 0x0 ;  /* 0x0000000000007b1d */ /* 0x000fe20000010000 */
[----:B------:R-:W-:-:S04]  /*0690*/  ISETP.GE.U32.AND P1, PT, R12, 0x200, PT ;  /* 0x000002000c00780c */ /* 0x000fc80003f26070 */
[----:B------:R-:W-:Y:S01]  /*06a0*/  ISETP.GT.U32.OR P1, PT, R0, 0xff, !P1 ;  /* 0x000000ff0000780c */ /* 0x000fe20004f24470 */
[----:B------:R-:W-:-:S12]  /*06b0*/  BSSY.RECONVERGENT B0, `(.L_x_4) ;  /* 0x0000011000007945 */ /* 0x000fd80003800200 */
[----:B------:R-:W-:Y:S05]  /*06c0*/  @P1 BRA `(.L_x_5) ;  /* 0x00000000003c1947 */ /* 0x000fea0003800000 */
[----:B0-----:R-:W-:Y:S01]  /*06d0*/  LDS R13, [R8+0x400] ;  /* 0x00040000080d7984 */ /* 0x001fe20000000800 */
[----:B------:R-:W-:-:S03]  /*06e0*/  SHF.R.U32.HI R12, RZ, 0x1, R12 ;  /* 0x00000001ff0c7819 */ /* 0x000fc6000001160c */
[----:B------:R-:W0:Y:S02]  /*06f0*/  LDS R14, [R8] ;  /* 0x00000000080e7984 */ /* 0x000e240000000800 */
[----:B0-----:R-:W-:-:S05]  /*0700*/  FADD R13, R13, R14 ;  /* 0x0000000e0d0d7221 */ /* 0x001fca0000000000 */
[----:B------:R-:W-:Y:S04]  /*0710*/  STS [R8], R13 ;  /* 0x0000000d08007388 */ /* 0x000fe80000000800 */
[----:B------:R-:W-:Y:S04]  /*0720*/  LDS R14, [R6+0x400] ;  /* 0x00040000060e7984 */ /* 0x000fe80000000800 */
[----:B---3--:R-:W0:Y:S04]  /*0730*/  LDS R17, [R6+0x800] ;  /* 0x0008000006117984 */ /* 0x008e280000000800 */
[----:B------:R-:W1:Y:S04]  /*0740*/  LDS R15, [R6] ;  /* 0x00000000060f7984 */ /* 0x000e680000000800 */
[----:B------:R-:W2:Y:S01]  /*0750*/  LDS R16, [R6+0xc00] ;  /* 0x000c000006107984 */ /* 0x000ea20000000800 */
[C---:B0-----:R-:W-:Y:S01]  /*0760*/  FADD R19, R14.reuse, R17 ;  /* 0x000000110e137221 */ /* 0x041fe20000000000 */
[----:B-1----:R-:W-:-:S04]  /*0770*/  FADD R15, R14, R15 ;  /* 0x0000000f0e0f7221 */ /* 0x002fc80000000000 */
[----:B------:R1:W-:Y:S01]  /*0780*/  STS [R6+0x400], R19 ;  /* 0x0004001306007388 */ /* 0x0003e20000000800 */
[----:B--2---:R-:W-:-:S03]  /*0790*/  FADD R17, R17, R16 ;  /* 0x0000001011117221 */ /* 0x004fc60000000000 */
[----:B------:R1:W-:Y:S04]  /*07a0*/  STS [R6], R15 ;  /* 0x0000000f06007388 */ /* 0x0003e80000000800 */
[----:B------:R1:W-:Y:S02]  /*07b0*/  STS [R6+0x800], R17 ;  /* 0x0008001106007388 */ /* 0x0003e40000000800 */
.L_x_5:
[----:B------:R-:W-:Y:S05]  /*07c0*/  BSYNC.RECONVERGENT B0 ;  /* 0x0000000000007941 */ /* 0x000fea0003800200 */
.L_x_4:
        /* <DEDUP_REMOVED lines=11> */
[----:B-1-3--:R-:W0:Y:S04]  /*0880*/  LDS R15, [R6] ;  /* 0x00000000060f7984 */ /* 0x00ae280000000800 */
[----:B------:R-:W-:Y:S04]  /*0890*/  LDS R16, [R6+0x600] ;  /* 0x0006000006107984 */ /* 0x000fe80000000800 */
[----:B------:R-:W1:Y:S04]  /*08a0*/  LDS R17, [R6+0x400] ;  /* 0x0004000006117984 */ /* 0x000e680000000800 */
[----:B------:R-:W-:Y:S04]  /*08b0*/  LDS R18, [R6+0xa00] ;  /* 0x000a000006127984 */ /* 0x000fe80000000800 */
[----:B------:R-:W2:Y:S01]  /*08c0*/  LDS R19, [R6+0x800] ;  /* 0x0008000006137984 */ /* 0x000ea20000000800 */
[----:B0-----:R-:W-:-:S05]  /*08d0*/  FADD R15, R14, R15 ;  /* 0x0000000f0e0f7221 */ /* 0x001fca0000000000 */
[----:B------:R4:W-:Y:S01]  /*08e0*/  STS [R6], R15 ;  /* 0x0000000f06007388 */ /* 0x0009e20000000800 */
[----:B-1----:R-:W-:-:S05]  /*08f0*/  FADD R17, R16, R17 ;  /* 0x0000001110117221 */ /* 0x002fca0000000000 */
[----:B------:R4:W-:Y:S01]  /*0900*/  STS [R6+0x400], R17 ;  /* 0x0004001106007388 */ /* 0x0009e20000000800 */
[----:B--2---:R-:W-:-:S05]  /*0910*/  FADD R19, R18, R19 ;  /* 0x0000001312137221 */ /* 0x004fca0000000000 */
[----:B------:R4:W-:Y:S02]  /*0920*/  STS [R6+0x800], R19 ;  /* 0x0008001306007388 */ /* 0x0009e40000000800 */
.L_x_7:
[----:B------:R-:W-:Y:S05]  /*0930*/  BSYNC.RECONVERGENT B0 ;  /* 0x0000000000007941 */ /* 0x000fea0003800200 */
.L_x_6:
        /* <DEDUP_REMOVED lines=11> */
[----:B-1-34-:R-:W0:Y:S04]  /*09f0*/  LDS R15, [R6] ;  /* 0x00000000060f7984 */ /* 0x01ae280000000800 */
        /* <DEDUP_REMOVED lines=10> */
.L_x_9:
[----:B------:R-:W-:Y:S05]  /*0aa0*/  BSYNC.RECONVERGENT B0 ;  /* 0x0000000000007941 */ /* 0x000fea0003800200 */
.L_x_8:
[----:B------:R-:W-:Y:S01]  /*0ab0*/  BAR.SYNC.DEFER_BLOCKING 0x0 ;  /* 0x0000000000007b1d */ /* 0x000fe20000010000 */
[----:B------:R-:W-:Y:S02]  /*0ac0*/  ISETP.GE.U32.AND P1, PT, R12, 0x40, PT ;  /* 0x000000400c00780c */ /* 0x000fe40003f26070 */
[C---:B------:R-:W-:Y:S02]  /*0ad0*/  ISETP.GT.U32.AND P4, PT, R0.reuse, 0xf, PT ;  /* 0x0000000f0000780c */ /* 0x040fe40003f84070 */
[C---:B------:R-:W-:Y:S01]  /*0ae0*/  ISETP.GT.U32.OR P1, PT, R0.reuse, 0x1f, !P1 ;  /* 0x0000001f0000780c */ /* 0x040fe20004f24470 */
[----:B------:R-:W-:Y:S01]  /*0af0*/  BSSY.RECONVERGENT B0, `(.L_x_10) ;  /* 0x0000015000007945 */ /* 0x000fe20003800200 */
[C---:B------:R-:W-:Y:S02]  /*0b00*/  ISETP.GT.U32.AND P3, PT, R0.reuse, 0x7, PT ;  /* 0x000000070000780c */ /* 0x040fe40003f64070 */
[C---:B------:R-:W-:Y:S02]  /*0b10*/  ISETP.GT.U32.AND P2, PT, R0.reuse, 0x3, PT ;  /* 0x000000030000780c */ /* 0x040fe40003f44070 */
[----:B------:R-:W-:-:S07]  /*0b20*/  ISETP.GT.U32.AND P5, PT, R0, 0x1, PT ;  /* 0x000000010000780c */ /* 0x000fce0003fa4070 */
[----:B------:R-:W-:Y:S06]  /*0b30*/  @P1 BRA `(.L_x_11) ;  /* 0x0000000000401947 */ /* 0x000fec0003800000 */
[----:B------:R-:W-:Y:S04]  /*0b40*/  LDS R12, [R8+0x80] ;  /* 0x00008000080c7984 */ /* 0x000fe80000000800 */
[----:B0-----:R-:W0:Y:S02]  /*0b50*/  LDS R13, [R8] ;  /* 0x00000000080d7984 */ /* 0x001e240000000800 */
        /* <DEDUP_REMOVED lines=14> */
.L_x_11:
[----:B------:R-:W-:Y:S05]  /*0c40*/  BSYNC.RECONVERGENT B0 ;  /* 0x0000000000007941 */ /* 0x000fea0003800200 */
.L_x_10:
[----:B------:R-:W-:Y:S06]  /*0c50*/  BAR.SYNC.DEFER_BLOCKING 0x0 ;  /* 0x0000000000007b1d */ /* 0x000fec0000010000 */
[----:B------:R-:W-:Y:S04]  /*0c60*/  BSSY.RECONVERGENT B0, `(.L_x_12) ;  /* 0x0000012000007945 */ /* 0x000fe80003800200 */
[----:B------:R-:W-:Y:S05]  /*0c70*/  @P4 BRA `(.L_x_13) ;  /* 0x0000000000404947 */ /* 0x000fea0003800000 */
        /* <DEDUP_REMOVED lines=16> */
.L_x_13:
[----:B------:R-:W-:Y:S05]  /*0d80*/  BSYNC.RECONVERGENT B0 ;  /* 0x0000000000007941 */ /* 0x000fea0003800200 */
.L_x_12:
        /* <DEDUP_REMOVED lines=19> */
.L_x_15:
[----:B------:R-:W-:Y:S05]  /*0ec0*/  BSYNC.RECONVERGENT B0 ;  /* 0x0000000000007941 */ /* 0x000fea0003800200 */
.L_x_14:
        /* <DEDUP_REMOVED lines=19> */
.L_x_17:
[----:B------:R-:W-:Y:S05]  /*1000*/  BSYNC.RECONVERGENT B0 ;  /* 0x0000000000007941 */ /* 0x000fea0003800200 */
.L_x_16:
        /* <DEDUP_REMOVED lines=19> */
.L_x_19:
[----:B------:R-:W-:Y:S05]  /*1140*/  BSYNC.RECONVERGENT B0 ;  /* 0x0000000000007941 */ /* 0x000fea0003800200 */
.L_x_18:
[----:B------:R-:W-:Y:S01]  /*1150*/  BAR.SYNC.DEFER_BLOCKING 0x0 ;  /* 0x0000000000007b1d */ /* 0x000fe20000010000 */
[----:B------:R-:W-:-:S05]  /*1160*/  ISETP.NE.AND P1, PT, R0, RZ, PT ;  /* 0x000000ff0000720c */ /* 0x000fca0003f25270 */
[----:B------:R-:W-:Y:S08]  /*1170*/  BSSY.RECONVERGENT B0, `(.L_x_20) ;  /* 0x000001d000007945 */ /* 0x000ff00003800200 */
[----:B------:R-:W-:Y:S05]  /*1180*/  @P1 BRA `(.L_x_21) ;  /* 0x00000000006c1947 */ /* 0x000fea0003800000 */
[----:B------:R-:W2:Y:S01]  /*1190*/  S2UR UR6, SR_CgaCtaId ;  /* 0x00000000000679c3 */ /* 0x000ea20000008800 */
[----:B------:R-:W-:Y:S01]  /*11a0*/  UMOV UR5, 0x400 ;  /* 0x0000040000057882 */ /* 0x000fe20000000000 */
[----:B01-34-:R-:W-:Y:S01]  /*11b0*/  IMAD.WIDE.U32 R16, R9, 0x4, R4 ;  /* 0x0000000409107825 */ /* 0x01bfe200078e0004 */
[----:B--2---:R-:W-:-:S09]  /*11c0*/  ULEA UR5, UR6, UR5, 0x18 ;  /* 0x0000000506057291 */ /* 0x004fd2000f8ec0ff */
[----:B------:R-:W0:Y:S04]  /*11d0*/  LDS.64 R18, [UR5+0xc00] ;  /* 0x000c0005ff127984 */ /* 0x000e280008000a00 */
[----:B------:R-:W1:Y:S04]  /*11e0*/  LDS.64 R20, [UR5+0x1000] ;  /* 0x00100005ff147984 */ /* 0x000e680008000a00 */
[----:B------:R-:W2:Y:S04]  /*11f0*/  LDS.64 R12, [UR5+0x1400] ;  /* 0x00140005ff0c7984 */ /* 0x000ea80008000a00 */
[----:B------:R-:W3:Y:S01]  /*1200*/  LDS.64 R14, [UR5+0x1800] ;  /* 0x00180005ff0e7984 */ /* 0x000ee20008000a00 */
[----:B0-----:R-:W-:Y:S01]  /*1210*/  FADD R18, R19, R18 ;  /* 0x0000001213127221 */ /* 0x001fe20000000000 */
[----:B-1----:R-:W-:-:S04]  /*1220*/  FADD R20, R21, R20 ;  /* 0x0000001415147221 */ /* 0x002fc80000000000 */
[----:B------:R0:W-:Y:S01]  /*1230*/  STS [UR5+0xc00], R18 ;  /* 0x000c0012ff007988 */ /* 0x0001e20008000805 */
[----:B--2---:R-:W-:-:S03]  /*1240*/  FADD R23, R13, R12 ;  /* 0x0000000c0d177221 */ /* 0x004fc60000000000 */
[----:B------:R-:W-:Y:S01]  /*1250*/  STS [UR5+0x1000], R20 ;  /* 0x00100014ff007988 */ /* 0x000fe20008000805 */
[----:B------:R-:W-:Y:S01]  /*1260*/  MOV R12, UR16 ;  /* 0x00000010000c7c02 */ /* 0x000fe20008000f00 */
[----:B---3--:R-:W-:Y:S02]  /*1270*/  FADD R21, R15, R14 ;  /* 0x0000000e0f157221 */ /* 0x008fe40000000000 */
[----:B------:R-:W1:Y:S01]  /*1280*/  LDS R25, [UR5+0xc00] ;  /* 0x000c0005ff197984 */ /* 0x000e620008000800 */
[----:B------:R-:W-:Y:S01]  /*1290*/  MOV R13, UR17 ;  /* 0x00000011000d7c02 */ /* 0x000fe20008000f00 */
[----:B0-----:R-:W-:Y:S01]  /*12a0*/  IMAD.WIDE.U32 R18, R11, 0x4, R4 ;  /* 0x000000040b127825 */ /* 0x001fe200078e0004 */
[----:B------:R-:W-:Y:S01]  /*12b0*/  MOV R14, UR12 ;  /* 0x0000000c000e7c02 */ /* 0x000fe20008000f00 */
[----:B------:R-:W0:Y:S01]  /*12c0*/  LDS R27, [UR5+0x1000] ;  /* 0x00100005ff1b7984 */ /* 0x000e220008000800 */
[----:B------:R-:W-:-:S03]  /*12d0*/  MOV R15, UR13 ;  /* 0x0000000d000f7c02 */ /* 0x000fc60008000f00 */
[----:B------:R2:W-:Y:S04]  /*12e0*/  REDG.E.ADD.F32.FTZ.RN.STRONG.GPU desc[UR10][R12.64], R21 ;  /* 0x000000150c0079a6 */ /* 0x0005e8000c12f30a */
[----:B-1----:R2:W-:Y:S04]  /*12f0*/  REDG.E.ADD.F32.FTZ.RN.STRONG.GPU desc[UR10][R14.64], R25 ;  /* 0x000000190e0079a6 */ /* 0x0025e8000c12f30a */
[----:B0-----:R2:W-:Y:S04]  /*1300*/  REDG.E.ADD.F32.FTZ.RN.STRONG.GPU desc[UR10][R16.64], R27 ;  /* 0x0000001b100079a6 */ /* 0x0015e8000c12f30a */
[----:B------:R2:W-:Y:S04]  /*1310*/  REDG.E.ADD.F32.FTZ.RN.STRONG.GPU desc[UR10][R18.64], R23 ;  /* 0x00000017120079a6 */ /* 0x0005e8000c12f30a */
[----:B------:R2:W-:Y:S04]  /*1320*/  STS [UR5+0x1800], R21 ;  /* 0x00180015ff007988 */ /* 0x0005e80008000805 */
[----:B------:R2:W-:Y:S02]  /*1330*/  STS [UR5+0x1400], R23 ;  /* 0x00140017ff007988 */ /* 0x0005e40008000805 */
.L_x_21:
[----:B------:R-:W-:Y:S05]  /*1340*/  BSYNC.RECONVERGENT B0 ;  /* 0x0000000000007941 */ /* 0x000fea0003800200 */
.L_x_20:
[----:B------:R-:W-:Y:S01]  /*1350*/  UIADD3 UR12, UP0, UPT, UR12, 0x4, URZ ;  /* 0x000000040c0c7890 */ /* 0x000fe2000ff1e0ff */
[----:B------:R-:W-:Y:S01]  /*1360*/  IADD3 R11, PT, PT, R11, 0x1, RZ ;  /* 0x000000010b0b7810 */ /* 0x000fe20007ffe0ff */
[----:B------:R-:W-:Y:S01]  /*1370*/  UIADD3 UR4, UPT, UPT, UR4, 0x1, URZ ;  /* 0x0000000104047890 */ /* 0x000fe2000fffe0ff */
[----:B------:R-:W-:Y:S01]  /*1380*/  IADD3 R9, PT, PT, R9, 0x1, RZ ;  /* 0x0000000109097810 */ /* 0x000fe20007ffe0ff */
[----:B------:R-:W-:Y:S02]  /*1390*/  UIADD3.X UR13, UPT, UPT, URZ, UR13, URZ, UP0, !UPT ;  /* 0x0000000dff0d7290 */ /* 0x000fe400087fe4ff */
[----:B------:R-:W-:Y:S02]  /*13a0*/  UISETP.NE.AND UP0, UPT, UR4, URZ, UPT ;  /* 0x000000ff0400728c */ /* 0x000fe4000bf05270 */
[----:B------:R-:W-:Y:S02]  /*13b0*/  UIADD3 UR16, UP1, UPT, UR16, 0x4, URZ ;  /* 0x0000000410107890 */ /* 0x000fe4000ff3e0ff */
[----:B------:R-:W-:-:S02]  /*13c0*/  UIADD3 UR14, UP2, UPT, UR14, 0x4, URZ ;  /* 0x000000040e0e7890 */ /* 0x000fc4000ff5e0ff */
[----:B------:R-:W-:Y:S02]  /*13d0*/  UIADD3.X UR17, UPT, UPT, URZ, UR17, URZ, UP1, !UPT ;  /* 0x00000011ff117290 */ /* 0x000fe40008ffe4ff */
[----:B------:R-:W-:Y:S01]  /*13e0*/  UIADD3.X UR15, UPT, UPT, URZ, UR15, URZ, UP2, !UPT ;  /* 0x0000000fff0f7290 */ /* 0x000fe200097fe4ff */
[----:B------:R-:W-:Y:S11]  /*13f0*/  BRA.U UP0, `(.L_x_22) ;  /* 0xffffffed00c07547 */ /* 0x000ff6000b83ffff */
[----:B------:R-:W-:Y:S05]  /*1400*/  EXIT ;  /* 0x000000000000794d */ /* 0x000fea0003800000 */
.L_x_23:
        /* <DEDUP_REMOVED lines=15> */
.L_x_45:


//--------------------- .text._Z17cuda_meanshift_p2PfS_S_j --------------------------
	.section	.text._Z17cuda_meanshift_p2PfS_S_j,"ax",@progbits
	.align	128
        .global         _Z17cuda_meanshift_p2PfS_S_j
        .type           _Z17cuda_meanshift_p2PfS_S_j,@function
        .size           _Z17cuda_meanshift_p2PfS_S_j,(.L_x_42 - _Z17cuda_meanshift_p2PfS_S_j)
        .other          _Z17cuda_meanshift_p2PfS_S_j,@"STO_CUDA_ENTRY STV_DEFAULT"
_Z17cuda_meanshift_p2PfS_S_j:
.text._Z17cuda_meanshift_p2PfS_S_j:
        /* <DEDUP_REMOVED lines=9> */
[----:B------:R-:W1:Y:S07]  /*0090*/  LDCU.64 UR4, c[0x0][0x358] ;  /* 0x00006b00ff0477ac */ /* 0x000e6e0008000a00 */
[----:B------:R-:W2:Y:S01]  /*00a0*/  LDC.64 R6, c[0x0][0x388] ;  /* 0x0000e200ff067b82 */ /* 0x000ea20000000a00 */
[----:B0-----:R-:W-:-:S05]  /*00b0*/  IMAD.WIDE.U32 R4, R2, 0x4, R4 ;  /* 0x0000000402047825 */ /* 0x001fca00078e0004 */
[----:B-1----:R-:W3:Y:S01]  /*00c0*/  LDG.E R3, desc[UR4][R4.64] ;  /* 0x0000000404037981 */ /* 0x002ee2000c1e1900 */
[----:B--2---:R-:W-:-:S05]  /*00d0*/  IMAD.WIDE.U32 R6, R2, 0x4, R6 ;  /* 0x0000000402067825 */ /* 0x004fca00078e0006 */
[----:B------:R-:W2:Y:S01]  /*00e0*/  LDG.E R0, desc[UR4][R6.64] ;  /* 0x0000000406007981 */ /* 0x000ea2000c1e1900 */
[----:B------:R-:W-:Y:S01]  /*00f0*/  BSSY.RECONVERGENT B0, `(.L_x_24) ;  /* 0x000000b000007945 */ /* 0x000fe20003800200 */
[----:B---3--:R-:W0:Y:S08]  /*0100*/  MUFU.RCP R8, R3 ;  /* 0x0000000300087308 */ /* 0x008e300000001000 */
[----:B--2---:R-:W1:Y:S01]  /*0110*/  FCHK P0, R0, R3 ;  /* 0x0000000300007302 */ /* 0x004e620000000000 */
[----:B0-----:R-:W-:-:S04]  /*0120*/  FFMA R9, -R3, R8, 1 ;  /* 0x3f80000003097423 */ /* 0x001fc80000000108 */
[----:B------:R-:W-:-:S04]  /*0130*/  FFMA R9, R8, R9, R8 ;  /* 0x0000000908097223 */ /* 0x000fc80000000008 */
[----:B------:R-:W-:-:S04]  /*0140*/  FFMA R8, R0, R9, RZ ;  /* 0x0000000900087223 */ /* 0x000fc800000000ff */
[----:B------:R-:W-:-:S04]  /*0150*/  FFMA R10, -R3, R8, R0 ;  /* 0x00000008030a7223 */ /* 0x000fc80000000100 */
[----:B------:R-:W-:Y:S01]  /*0160*/  FFMA R11, R9, R10, R8 ;  /* 0x0000000a090b7223 */ /* 0x000fe20000000008 */
[----:B-1----:R-:W-:Y:S06]  /*0170*/  @!P0 BRA `(.L_x_25) ;  /* 0x0000000000088947 */ /* 0x002fec0003800000 */
[----:B------:R-:W-:-:S07]  /*0180*/  MOV R6, 0x1a0 ;  /* 0x000001a000067802 */ /* 0x000fce0000000f00 */
[----:B------:R-:W-:Y:S05]  /*0190*/  CALL.REL.NOINC `($__internal_0_$__cuda_sm3x_div_rn_noftz_f32_slowpath) ;  /* 0x0000000000c07944 */ /* 0x000fea0003c00000 */
.L_x_25:
[----:B------:R-:W-:Y:S05]  /*01a0*/  BSYNC.RECONVERGENT B0 ;  /* 0x0000000000007941 */ /* 0x000fea0003800200 */
.L_x_24:
[----:B------:R-:W0:Y:S01]  /*01b0*/  LDC.64 R6, c[0x0][0x380] ;  /* 0x0000e000ff067b82 */ /* 0x000e220000000a00 */
[----:B------:R-:W1:Y:S07]  /*01c0*/  LDCU UR6, c[0x0][0x398] ;  /* 0x00007300ff0677ac */ /* 0x000e6e0008000800 */
[----:B------:R-:W2:Y:S01]  /*01d0*/  LDC.64 R8, c[0x0][0x388] ;  /* 0x0000e200ff087b82 */ /* 0x000ea20000000a00 */
[----:B0-----:R-:W-:-:S05]  /*01e0*/  IMAD.WIDE.U32 R6, R2, 0x4, R6 ;  /* 0x0000000402067825 */ /* 0x001fca00078e0006 */
[----:B------:R0:W-:Y:S04]  /*01f0*/  STG.E desc[UR4][R6.64], R11 ;  /* 0x0000000b06007986 */ /* 0x0001e8000c101904 */
[----:B------:R-:W3:Y:S01]  /*0200*/  LDG.E R3, desc[UR4][R4.64] ;  /* 0x0000000404037981 */ /* 0x000ee2000c1e1900 */
[----:B-1----:R-:W-:-:S04]  /*0210*/  VIADD R2, R2, UR6 ;  /* 0x0000000602027c36 */ /* 0x002fc80008000000 */
[----:B--2---:R-:W-:-:S05]  /*0220*/  IMAD.WIDE.U32 R8, R2, 0x4, R8 ;  /* 0x0000000402087825 */ /* 0x004fca00078e0008 */
[----:B------:R-:W2:Y:S01]  /*0230*/  LDG.E R0, desc[UR4][R8.64] ;  /* 0x0000000408007981 */ /* 0x000ea2000c1e1900 */
[----:B------:R-:W-:Y:S01]  /*0240*/  BSSY.RECONVERGENT B0, `(.L_x_26) ;  /* 0x000000c000007945 */ /* 0x000fe20003800200 */
[----:B---3--:R-:W1:Y:S08]  /*0250*/  MUFU.RCP R10, R3 ;  /* 0x00000003000a7308 */ /* 0x008e700000001000 */
[----:B--2---:R-:W2:Y:S01]  /*0260*/  FCHK P0, R0, R3 ;  /* 0x0000000300007302 */ /* 0x004ea20000000000 */
[----:B-1----:R-:W-:-:S04]  /*0270*/  FFMA R13, -R3, R10, 1 ;  /* 0x3f800000030d7423 */ /* 0x002fc8000000010a */
[----:B------:R-:W-:-:S04]  /*0280*/  FFMA R13, R10, R13, R10 ;  /* 0x0000000d0a0d7223 */ /* 0x000fc8000000000a */
[----:B------:R-:W-:-:S04]  /*0290*/  FFMA R10, R0, R13, RZ ;  /* 0x0000000d000a7223 */ /* 0x000fc800000000ff */
[----:B------:R-:W-:-:S04]  /*02a0*/  FFMA R12, -R3, R10, R0 ;  /* 0x0000000a030c7223 */ /* 0x000fc80000000100 */
[----:B------:R-:W-:Y:S01]  /*02b0*/  FFMA R13, R13, R12, R10 ;  /* 0x0000000c0d0d7223 */ /* 0x000fe2000000000a */
[----:B0-2---:R-:W-:Y:S06]  /*02c0*/  @!P0 BRA `(.L_x_27) ;  /* 0x00000000000c8947 */ /* 0x005fec0003800000 */
[----:B------:R-:W-:-:S07]  /*02d0*/  MOV R6, 0x2f0 ;  /* 0x000002f000067802 */ /* 0x000fce0000000f00 */
[----:B------:R-:W-:Y:S05]  /*02e0*/  CALL.REL.NOINC `($__internal_0_$__cuda_sm3x_div_rn_noftz_f32_slowpath) ;  /* 0x00000000006c7944 */ /* 0x000fea0003c00000 */
[----:B------:R-:W-:-:S07]  /*02f0*/  IMAD.MOV.U32 R13, RZ, RZ, R11 ;  /* 0x000000ffff0d7224 */ /* 0x000fce00078e000b */
.L_x_27:
[----:B------:R-:W-:Y:S05]  /*0300*/  BSYNC.RECONVERGENT B0 ;  /* 0x0000000000007941 */ /* 0x000fea0003800200 */
.L_x_26:
        /* <DEDUP_REMOVED lines=20> */
.L_x_29:
[----:B------:R-:W-:Y:S05]  /*0450*/  BSYNC.RECONVERGENT B0 ;  /* 0x0000000000007941 */ /* 0x000fea0003800200 */
.L_x_28:
[----:B------:R-:W0:Y:S02]  /*0460*/  LDC.64 R4, c[0x0][0x380] ;  /* 0x0000e000ff047b82 */ /* 0x000e240000000a00 */
[----:B0-----:R-:W-:-:S05]  /*0470*/  IMAD.WIDE.U32 R2, R2, 0x4, R4 ;  /* 0x0000000402027825 */ /* 0x001fca00078e0004 */
[----:B------:R-:W-:Y:S01]  /*0480*/  STG.E desc[UR4][R2.64], R11 ;  /* 0x0000000b02007986 */ /* 0x000fe2000c101904 */
[----:B------:R-:W-:Y:S05]  /*0490*/  EXIT ;  /* 0x000000000000794d */ /* 0x000fea0003800000 */
        .weak           $__internal_0_$__cuda_sm3x_div_rn_noftz_f32_slowpath
        .type           $__internal_0_$__cuda_sm3x_div_rn_noftz_f32_slowpath,@function
        .size           $__internal_0_$__cuda_sm3x_div_rn_noftz_f32_slowpath,(.L_x_42 - $__internal_0_$__cuda_sm3x_div_rn_noftz_f32_slowpath)
$__internal_0_$__cuda_sm3x_div_rn_noftz_f32_slowpath:
[----:B------:R-:W-:Y:S01]  /*04a0*/  SHF.R.U32.HI R8, RZ, 0x17, R3 ;  /* 0x00000017ff087819 */ /* 0x000fe20000011603 */
[----:B------:R-:W-:Y:S01]  /*04b0*/  BSSY.RECONVERGENT B1, `(.L_x_30) ;  /* 0x0000062000017945 */ /* 0x000fe20003800200 */
[----:B------:R-:W-:Y:S02]  /*04c0*/  SHF.R.U32.HI R7, RZ, 0x17, R0 ;  /* 0x00000017ff077819 */ /* 0x000fe40000011600 */
[----:B------:R-:W-:Y:S02]  /*04d0*/  LOP3.LUT R12, R8, 0xff, RZ, 0xc0, !PT ;  /* 0x000000ff080c7812 */ /* 0x000fe400078ec0ff */
[----:B------:R-:W-:-:S03]  /*04e0*/  LOP3.LUT R10, R7, 0xff, RZ, 0xc0, !PT ;  /* 0x000000ff070a7812 */ /* 0x000fc600078ec0ff */
[----:B------:R-:W-:Y:S02]  /*04f0*/  VIADD R9, R12, 0xffffffff ;  /* 0xffffffff0c097836 */ /* 0x000fe40000000000 */
[----:B------:R-:W-:-:S03]  /*0500*/  VIADD R8, R10, 0xffffffff ;  /* 0xffffffff0a087836 */ /* 0x000fc60000000000 */
[----:B------:R-:W-:-:S04]  /*0510*/  ISETP.GT.U32.AND P0, PT, R9, 0xfd, PT ;  /* 0x000000fd0900780c */ /* 0x000fc80003f04070 */
[----:B------:R-:W-:-:S13]  /*0520*/  ISETP.GT.U32.OR P0, PT, R8, 0xfd, P0 ;  /* 0x000000fd0800780c */ /* 0x000fda0000704470 */
[----:B------:R-:W-:Y:S01]  /*0530*/  @!P0 MOV R7, RZ ;  /* 0x000000ff00078202 */ /* 0x000fe20000000f00 */
[----:B------:R-:W-:Y:S06]  /*0540*/  @!P0 BRA `(.L_x_31) ;  /* 0x00000000005c8947 */ /* 0x000fec0003800000 */
[----:B------:R-:W-:Y:S02]  /*0550*/  FSETP.GTU.FTZ.AND P0, PT, |R0|, +INF , PT ;  /* 0x7f8000000000780b */ /* 0x000fe40003f1c200 */
[----:B------:R-:W-:-:S04]  /*0560*/  FSETP.GTU.FTZ.AND P1, PT, |R3|, +INF , PT ;  /* 0x7f8000000300780b */ /* 0x000fc80003f3c200 */
[----:B------:R-:W-:-:S13]  /*0570*/  PLOP3.LUT P0, PT, P0, P1, PT, 0xf8, 0x8f ;  /* 0x00000000008f781c */ /* 0x000fda0000703f70 */
[----:B------:R-:W-:Y:S05]  /*0580*/  @P0 BRA `(.L_x_32) ;  /* 0x00000004004c0947 */ /* 0x000fea0003800000 */
[----:B------:R-:W-:-:S13]  /*0590*/  LOP3.LUT P0, RZ, R3, 0x7fffffff, R0, 0xc8, !PT ;  /* 0x7fffffff03ff7812 */ /* 0x000fda000780c800 */
[----:B------:R-:W-:Y:S05]  /*05a0*/  @!P0 BRA `(.L_x_33) ;  /* 0x00000004003c8947 */ /* 0x000fea0003800000 */
[C---:B------:R-:W-:Y:S02]  /*05b0*/  FSETP.NEU.FTZ.AND P2, PT, |R0|.reuse, +INF , PT ;  /* 0x7f8000000000780b */ /* 0x040fe40003f5d200 */
[----:B------:R-:W-:Y:S02]  /*05c0*/  FSETP.NEU.FTZ.AND P1, PT, |R3|, +INF , PT ;  /* 0x7f8000000300780b */ /* 0x000fe40003f3d200 */
[----:B------:R-:W-:-:S11]  /*05d0*/  FSETP.NEU.FTZ.AND P0, PT, |R0|, +INF , PT ;  /* 0x7f8000000000780b */ /* 0x000fd60003f1d200 */
[----:B------:R-:W-:Y:S05]  /*05e0*/  @!P1 BRA !P2, `(.L_x_33) ;  /* 0x00000004002c9947 */ /* 0x000fea0005000000 */
[----:B------:R-:W-:-:S04]  /*05f0*/  LOP3.LUT P2, RZ, R0, 0x7fffffff, RZ, 0xc0, !PT ;  /* 0x7fffffff00ff7812 */ /* 0x000fc8000784c0ff */
[----:B------:R-:W-:-:S13]  /*0600*/  PLOP3.LUT P1, PT, P1, P2, PT, 0x2f, 0xf2 ;  /* 0x0000000000f2781c */ /* 0x000fda0000f24577 */
[----:B------:R-:W-:Y:S05]  /*0610*/  @P1 BRA `(.L_x_34) ;  /* 0x0000000400181947 */ /* 0x000fea0003800000 */
[----:B------:R-:W-:-:S04]  /*0620*/  LOP3.LUT P1, RZ, R3, 0x7fffffff, RZ, 0xc0, !PT ;  /* 0x7fffffff03ff7812 */ /* 0x000fc8000782c0ff */
[----:B------:R-:W-:-:S13]  /*0630*/  PLOP3.LUT P0, PT, P0, P1, PT, 0x2f, 0xf2 ;  /* 0x0000000000f2781c */ /* 0x000fda0000702577 */
[----:B------:R-:W-:Y:S05]  /*0640*/  @P0 BRA `(.L_x_35) ;  /* 0x0000000400000947 */ /* 0x000fea0003800000 */
[----:B------:R-:W-:Y:S02]  /*0650*/  ISETP.GE.AND P0, PT, R8, RZ, PT ;  /* 0x000000ff0800720c */ /* 0x000fe40003f06270 */
[----:B------:R-:W-:-:S11]  /*0660*/  ISETP.GE.AND P1, PT, R9, RZ, PT ;  /* 0x000000ff0900720c */ /* 0x000fd60003f26270 */
[----:B------:R-:W-:Y:S02]  /*0670*/  @P0 IMAD.MOV.U32 R7, RZ, RZ, RZ ;  /* 0x000000ffff070224 */ /* 0x000fe400078e00ff */
[----:B------:R-:W-:Y:S01]  /*0680*/  @!P0 FFMA R0, R0, 1.84467440737095516160e+19, RZ ;  /* 0x5f80000000008823 */ /* 0x000fe200000000ff */
[----:B------:R-:W-:Y:S02]  /*0690*/  @!P0 IMAD.MOV.U32 R7, RZ, RZ, -0x40 ;  /* 0xffffffc0ff078424 */ /* 0x000fe400078e00ff */
[----:B------:R-:W-:Y:S02]  /*06a0*/  @!P1 FFMA R3, R3, 1.84467440737095516160e+19, RZ ;  /* 0x5f80000003039823 */ /* 0x000fe400000000ff */
[----:B------:R-:W-:-:S07]  /*06b0*/  @!P1 VIADD R7, R7, 0x40 ;  /* 0x0000004007079836 */ /* 0x000fce0000000000 */
.L_x_31:
[----:B------:R-:W-:Y:S01]  /*06c0*/  LEA R8, R12, 0xc0800000, 0x17 ;  /* 0xc08000000c087811 */ /* 0x000fe200078eb8ff */
[----:B------:R-:W-:Y:S03]  /*06d0*/  BSSY.RECONVERGENT B2, `(.L_x_36) ;  /* 0x0000036000027945 */ /* 0x000fe60003800200 */
[----:B------:R-:W-:Y:S01]  /*06e0*/  IADD3 R8, PT, PT, -R8, R3, RZ ;  /* 0x0000000308087210 */ /* 0x000fe20007ffe1ff */
[----:B------:R-:W-:-:S03]  /*06f0*/  VIADD R3, R10, 0xffffff81 ;  /* 0xffffff810a037836 */ /* 0x000fc60000000000 */
[----:B------:R0:W1:Y:S01]  /*0700*/  MUFU.RCP R9, R8 ;  /* 0x0000000800097308 */ /* 0x0000620000001000 */
[----:B------:R-:W-:Y:S01]  /*0710*/  FADD.FTZ R11, -R8, -RZ ;  /* 0x800000ff080b7221 */ /* 0x000fe20000010100 */
[C---:B------:R-:W-:Y:S01]  /*0720*/  IMAD R0, R3.reuse, -0x800000, R0 ;  /* 0xff80000003007824 */ /* 0x040fe200078e0200 */
[----:B0-----:R-:W-:-:S05]  /*0730*/  IADD3 R8, PT, PT, R3, 0x7f, -R12 ;  /* 0x0000007f03087810 */ /* 0x001fca0007ffe80c */
[----:B------:R-:W-:Y:S02]  /*0740*/  IMAD.IADD R8, R8, 0x1, R7 ;  /* 0x0000000108087824 */ /* 0x000fe400078e0207 */
[----:B-1----:R-:W-:-:S04]  /*0750*/  FFMA R10, R9, R11, 1 ;  /* 0x3f800000090a7423 */ /* 0x002fc8000000000b */
[----:B------:R-:W-:-:S04]  /*0760*/  FFMA R14, R9, R10, R9 ;  /* 0x0000000a090e7223 */ /* 0x000fc80000000009 */
[----:B------:R-:W-:-:S04]  /*0770*/  FFMA R9, R0, R14, RZ ;  /* 0x0000000e00097223 */ /* 0x000fc800000000ff */
[----:B------:R-:W-:-:S04]  /*0780*/  FFMA R10, R11, R9, R0 ;  /* 0x000000090b0a7223 */ /* 0x000fc80000000000 */
[----:B------:R-:W-:-:S04]  /*0790*/  FFMA R9, R14, R10, R9 ;  /* 0x0000000a0e097223 */ /* 0x000fc80000000009 */
[----:B------:R-:W-:-:S04]  /*07a0*/  FFMA R10, R11, R9, R0 ;  /* 0x000000090b0a7223 */ /* 0x000fc80000000000 */
[----:B------:R-:W-:-:S05]  /*07b0*/  FFMA R0, R14, R10, R9 ;  /* 0x0000000a0e007223 */ /* 0x000fca0000000009 */
[----:B------:R-:W-:-:S04]  /*07c0*/  SHF.R.U32.HI R3, RZ, 0x17, R0 ;  /* 0x00000017ff037819 */ /* 0x000fc80000011600 */
[----:B------:R-:W-:-:S05]  /*07d0*/  LOP3.LUT R3, R3, 0xff, RZ, 0xc0, !PT ;  /* 0x000000ff03037812 */ /* 0x000fca00078ec0ff */
[----:B------:R-:W-:-:S05]  /*07e0*/  IMAD.IADD R11, R3, 0x1, R8 ;  /* 0x00000001030b7824 */ /* 0x000fca00078e0208 */
[----:B------:R-:W-:-:S04]  /*07f0*/  IADD3 R3, PT, PT, R11, -0x1, RZ ;  /* 0xffffffff0b037810 */ /* 0x000fc80007ffe0ff */
[----:B------:R-:W-:-:S13]  /*0800*/  ISETP.GE.U32.AND P0, PT, R3, 0xfe, PT ;  /* 0x000000fe0300780c */ /* 0x000fda0003f06070 */
[----:B------:R-:W-:Y:S05]  /*0810*/  @!P0 BRA `(.L_x_37) ;  /* 0x0000000000808947 */ /* 0x000fea0003800000 */
[----:B------:R-:W-:-:S13]  /*0820*/  ISETP.GT.AND P0, PT, R11, 0xfe, PT ;  /* 0x000000fe0b00780c */ /* 0x000fda0003f04270 */
[----:B------:R-:W-:Y:S05]  /*0830*/  @P0 BRA `(.L_x_38) ;  /* 0x00000000006c0947 */ /* 0x000fea0003800000 */
[----:B------:R-:W-:-:S13]  /*0840*/  ISETP.GE.AND P0, PT, R11, 0x1, PT ;  /* 0x000000010b00780c */ /* 0x000fda0003f06270 */
[----:B------:R-:W-:Y:S05]  /*0850*/  @P0 BRA `(.L_x_39) ;  /* 0x0000000000740947 */ /* 0x000fea0003800000 */
[----:B------:R-:W-:Y:S02]  /*0860*/  ISETP.GE.AND P0, PT, R11, -0x18, PT ;  /* 0xffffffe80b00780c */ /* 0x000fe40003f06270 */
[----:B------:R-:W-:-:S11]  /*0870*/  LOP3.LUT R0, R0, 0x80000000, RZ, 0xc0, !PT ;  /* 0x8000000000007812 */ /* 0x000fd600078ec0ff */
[----:B------:R-:W-:Y:S05]  /*0880*/  @!P0 BRA `(.L_x_39) ;  /* 0x0000000000688947 */ /* 0x000fea0003800000 */
[CCC-:B------:R-:W-:Y:S01]  /*0890*/  FFMA.RZ R3, R14.reuse, R10.reuse, R9.reuse ;  /* 0x0000000a0e037223 */ /* 0x1c0fe2000000c009 */
[CCC-:B------:R-:W-:Y:S01]  /*08a0*/  FFMA.RM R8, R14.reuse, R10.reuse, R9.reuse ;  /* 0x0000000a0e087223 */ /* 0x1c0fe20000004009 */
[C---:B------:R-:W-:Y:S02]  /*08b0*/  ISETP.NE.AND P2, PT, R11.reuse, RZ, PT ;  /* 0x000000ff0b00720c */ /* 0x040fe40003f45270 */
[----:B------:R-:W-:Y:S02]  /*08c0*/  ISETP.NE.AND P1, PT, R11, RZ, PT ;  /* 0x000000ff0b00720c */ /* 0x000fe40003f25270 */
[----:B------:R-:W-:Y:S01]  /*08d0*/  LOP3.LUT R7, R3, 0x7fffff, RZ, 0xc0, !PT ;  /* 0x007fffff03077812 */ /* 0x000fe200078ec0ff */
[----:B------:R-:W-:Y:S01]  /*08e0*/  FFMA.RP R3, R14, R10, R9 ;  /* 0x0000000a0e037223 */ /* 0x000fe20000008009 */
[----:B------:R-:W-:Y:S02]  /*08f0*/  VIADD R10, R11, 0x20 ;  /* 0x000000200b0a7836 */ /* 0x000fe40000000000 */
[----:B------:R-:W-:Y:S01]  /*0900*/  LOP3.LUT R7, R7, 0x800000, RZ, 0xfc, !PT ;  /* 0x0080000007077812 */ /* 0x000fe200078efcff */
[----:B------:R-:W-:Y:S01]  /*0910*/  IMAD.MOV R9, RZ, RZ, -R11 ;  /* 0x000000ffff097224 */ /* 0x000fe200078e0a0b */
[----:B------:R-:W-:-:S02]  /*0920*/  FSETP.NEU.FTZ.AND P0, PT, R3, R8, PT ;  /* 0x000000080300720b */ /* 0x000fc40003f1d000 */
[----:B------:R-:W-:Y:S02]  /*0930*/  SHF.L.U32 R10, R7, R10, RZ ;  /* 0x0000000a070a7219 */ /* 0x000fe400000006ff */
[----:B------:R-:W-:Y:S02]  /*0940*/  SEL R8, R9, RZ, P2 ;  /* 0x000000ff09087207 */ /* 0x000fe40001000000 */
[----:B------:R-:W-:Y:S02]  /*0950*/  ISETP.NE.AND P1, PT, R10, RZ, P1 ;  /* 0x000000ff0a00720c */ /* 0x000fe40000f25270 */
[----:B------:R-:W-:Y:S02]  /*0960*/  SHF.R.U32.HI R8, RZ, R8, R7 ;  /* 0x00000008ff087219 */ /* 0x000fe40000011607 */
[----:B------:R-:W-:Y:S02]  /*0970*/  PLOP3.LUT P0, PT, P0, P1, PT, 0xf8, 0x8f ;  /* 0x00000000008f781c */ /* 0x000fe40000703f70 */
[----:B------:R-:W-:-:S02]  /*0980*/  SHF.R.U32.HI R10, RZ, 0x1, R8 ;  /* 0x00000001ff0a7819 */ /* 0x000fc40000011608 */
[----:B------:R-:W-:-:S04]  /*0990*/  SEL R3, RZ, 0x1, !P0 ;  /* 0x00000001ff037807 */ /* 0x000fc80004000000 */
[----:B------:R-:W-:-:S04]  /*09a0*/  LOP3.LUT R3, R3, 0x1, R10, 0xf8, !PT ;  /* 0x0000000103037812 */ /* 0x000fc800078ef80a */
[----:B------:R-:W-:-:S05]  /*09b0*/  LOP3.LUT R3, R3, R8, RZ, 0xc0, !PT ;  /* 0x0000000803037212 */ /* 0x000fca00078ec0ff */
[----:B------:R-:W-:-:S05]  /*09c0*/  IMAD.IADD R3, R10, 0x1, R3 ;  /* 0x000000010a037824 */ /* 0x000fca00078e0203 */
[----:B------:R-:W-:Y:S01]  /*09d0*/  LOP3.LUT R0, R3, R0, RZ, 0xfc, !PT ;  /* 0x0000000003007212 */ /* 0x000fe200078efcff */
[----:B------:R-:W-:Y:S06]  /*09e0*/  BRA `(.L_x_39) ;  /* 0x0000000000107947 */ /* 0x000fec0003800000 */
.L_x_38:
[----:B------:R-:W-:-:S04]  /*09f0*/  LOP3.LUT R0, R0, 0x80000000, RZ, 0xc0, !PT ;  /* 0x8000000000007812 */ /* 0x000fc800078ec0ff */
[----:B------:R-:W-:Y:S01]  /*0a00*/  LOP3.LUT R0, R0, 0x7f800000, RZ, 0xfc, !PT ;  /* 0x7f80000000007812 */ /* 0x000fe200078efcff */
[----:B------:R-:W-:Y:S06]  /*0a10*/  BRA `(.L_x_39) ;  /* 0x0000000000047947 */ /* 0x000fec0003800000 */
.L_x_37:
[----:B------:R-:W-:-:S07]  /*0a20*/  LEA R0, R8, R0, 0x17 ;  /* 0x0000000008007211 */ /* 0x000fce00078eb8ff */
.L_x_39:
[----:B------:R-:W-:Y:S05]  /*0a30*/  BSYNC.RECONVERGENT B2 ;  /* 0x0000000000027941 */ /* 0x000fea0003800200 */
.L_x_36:
[----:B------:R-:W-:Y:S05]  /*0a40*/  BRA `(.L_x_40) ;  /* 0x0000000000207947 */ /* 0x000fea0003800000 */
.L_x_35:
[----:B------:R-:W-:-:S04]  /*0a50*/  LOP3.LUT R0, R3, 0x80000000, R0, 0x48, !PT ;  /* 0x8000000003007812 */ /* 0x000fc800078e4800 */
[----:B------:R-:W-:Y:S01]  /*0a60*/  LOP3.LUT R0, R0, 0x7f800000, RZ, 0xfc, !PT ;  /* 0x7f80000000007812 */ /* 0x000fe200078efcff */
[----:B------:R-:W-:Y:S06]  /*0a70*/  BRA `(.L_x_40) ;  /* 0x0000000000147947 */ /* 0x000fec0003800000 */
.L_x_34:
[----:B------:R-:W-:Y:S01]  /*0a80*/  LOP3.LUT R0, R3, 0x80000000, R0, 0x48, !PT ;  /* 0x8000000003007812 */ /* 0x000fe200078e4800 */
[----:B------:R-:W-:Y:S06]  /*0a90*/  BRA `(.L_x_40) ;  /* 0x00000000000c7947 */ /* 0x000fec0003800000 */
.L_x_33:
[----:B------:R-:W0:Y:S01]  /*0aa0*/  MUFU.RSQ R0, -QNAN ;  /* 0xffc0000000007908 */ /* 0x000e220000001400 */
[----:B------:R-:W-:Y:S05]  /*0ab0*/  BRA `(.L_x_40) ;  /* 0x0000000000047947 */ /* 0x000fea0003800000 */
.L_x_32:
[----:B------:R-:W-:-:S07]  /*0ac0*/  FADD.FTZ R0, R0, R3 ;  /* 0x0000000300007221 */ /* 0x000fce0000010000 */
.L_x_40:
[----:B------:R-:W-:Y:S05]  /*0ad0*/  BSYNC.RECONVERGENT B1 ;  /* 0x0000000000017941 */ /* 0x000fea0003800200 */
.L_x_30:
[----:B------:R-:W-:Y:S02]  /*0ae0*/  IMAD.MOV.U32 R7, RZ, RZ, 0x0 ;  /* 0x00000000ff077424 */ /* 0x000fe400078e00ff */
[----:B0-----:R-:W-:Y:S02]  /*0af0*/  IMAD.MOV.U32 R11, RZ, RZ, R0 ;  /* 0x000000ffff0b7224 */ /* 0x001fe400078e0000 */
[----:B------:R-:W-:Y:S05]  /*0b00*/  RET.REL.NODEC R6 `(_Z17cuda_meanshift_p2PfS_S_j) ;  /* 0xfffffff4063c7950 */ /* 0x000fea0003c3ffff */
.L_x_41:
        /* <DEDUP_REMOVED lines=15> */
.L_x_42:


//--------------------- .nv.shared.reserved.0     --------------------------
	.section	.nv.shared.reserved.0,"aw",@nobits
	.weak		__nv_reservedSMEM_offset_0_alias
	.size		__nv_reservedSMEM_offset_0_alias, 0, 64
	.other		__nv_reservedSMEM_offset_0_alias,@"STO_CUDA_RESERVED_SHARED STV_DEFAULT"
__nv_reservedSMEM_offset_0_alias:
	.zero		0
	.zero		64


//--------------------- .nv.shared._Z17cuda_meanshift_p1PKfPfS1_S1_j --------------------------
	.section	.nv.shared._Z17cuda_meanshift_p1PKfPfS1_S1_j,"aw",@nobits
	.sectionflags	@""
	.align	4
.nv.shared._Z17cuda_meanshift_p1PKfPfS1_S1_j:
	.zero		8192


//--------------------- .nv.constant0._Z12bf16_to_bytePKfPhj --------------------------
	.section	.nv.constant0._Z12bf16_to_bytePKfPhj,"a",@progbits
	.sectionflags	@""
	.align	4
.nv.constant0._Z12bf16_to_bytePKfPhj:
	.zero		916


//--------------------- .nv.constant0._Z12byte_to_bf16PKhPfj --------------------------
	.section	.nv.constant0._Z12byte_to_bf16PKhPfj,"a",@progbits
	.sectionflags	@""
	.align	4
.nv.constant0._Z12byte_to_bf16PKhPfj:
	.zero		916


//--------------------- .nv.constant0._Z17cuda_meanshift_p1PKfPfS1_S1_j --------------------------
	.section	.nv.constant0._Z17cuda_meanshift_p1PKfPfS1_S1_j,"a",@progbits
	.sectionflags	@""
	.align	4
.nv.constant0._Z17cuda_meanshift_p1PKfPfS1_S1_j:
	.zero		932


//--------------------- .nv.constant0._Z17cuda_meanshift_p2PfS_S_j --------------------------
	.section	.nv.constant0._Z17cuda_meanshift_p2PfS_S_j,"a",@progbits
	.sectionflags	@""
	.align	4
.nv.constant0._Z17cuda_meanshift_p2PfS_S_j:
	.zero		924


//--------------------- SYMBOLS --------------------------

	.type		.nv.reservedSmem.offset0,@object
	.size		.nv.reservedSmem.offset0,0x4
	.type		.nv.reservedSmem.cap,@object
	.size		.nv.reservedSmem.cap,0x4
